//
// Generated by NVIDIA NVVM Compiler
//
// Compiler Build ID: CL-36424714
// Cuda compilation tools, release 13.0, V13.0.88
// Based on NVVM 20.0.0
//

.version 9.0
.target sm_100
.address_size 64

	// .globl	_Z10cuda_hellov
.extern .func  (.param .b32 func_retval0) vprintf
(
	.param .b64 vprintf_param_0,
	.param .b64 vprintf_param_1
)
;
.global .align 1 .b8 $str[23] = {72, 101, 108, 108, 111, 32, 87, 111, 114, 108, 100, 32, 102, 114, 111, 109, 32, 71, 80, 85, 33, 10};

.visible .entry _Z10cuda_hellov()
{
	.reg .b32 	%r<3>;
	.reg .b64 	%rd<3>;

	mov.u64 	%rd1, $str;
	cvta.global.u64 	%rd2, %rd1;
	{ // callseq 0, 0
	.param .b64 param0;
	st.param.b64 	[param0], %rd2;
	.param .b64 param1;
	st.param.b64 	[param1], 0;
	.param .b32 retval0;
	call.uni (retval0), 
	vprintf, 
	(
	param0, 
	param1
	);
	ld.param.b32 	%r1, [retval0];
	} // callseq 0
	ret;

}
	// .globl	_Z10vector_addPfS_S_i
.visible .entry _Z10vector_addPfS_S_i(
	.param .u64 .ptr .align 1 _Z10vector_addPfS_S_i_param_0,
	.param .u64 .ptr .align 1 _Z10vector_addPfS_S_i_param_1,
	.param .u64 .ptr .align 1 _Z10vector_addPfS_S_i_param_2,
	.param .u32 _Z10vector_addPfS_S_i_param_3
)
{
	.reg .pred 	%p<2>;
	.reg .b32 	%r<6>;
	.reg .b32 	%f<4>;
	.reg .b64 	%rd<11>;

	ld.param.u64 	%rd1, [_Z10vector_addPfS_S_i_param_0];
	ld.param.u64 	%rd2, [_Z10vector_addPfS_S_i_param_1];
	ld.param.u64 	%rd3, [_Z10vector_addPfS_S_i_param_2];
	ld.param.u32 	%r2, [_Z10vector_addPfS_S_i_param_3];
	mov.u32 	%r3, %ntid.x;
	mov.u32 	%r4, %ctaid.x;
	mov.u32 	%r5, %tid.x;
	mad.lo.s32 	%r1, %r3, %r4, %r5;
	setp.ge.s32 	%p1, %r1, %r2;
	@%p1 bra 	$L__BB1_2;
	cvta.to.global.u64 	%rd4, %rd1;
	cvta.to.global.u64 	%rd5, %rd2;
	cvta.to.global.u64 	%rd6, %rd3;
	mul.wide.s32 	%rd7, %r1, 4;
	add.s64 	%rd8, %rd4, %rd7;
	ld.global.f32 	%f1, [%rd8];
	add.s64 	%rd9, %rd5, %rd7;
	ld.global.f32 	%f2, [%rd9];
	add.f32 	%f3, %f1, %f2;
	add.s64 	%rd10, %rd6, %rd7;
	st.global.f32 	[%rd10], %f3;
$L__BB1_2:
	ret;

}
	// .globl	_Z7_P_cudaPhmiii
.visible .entry _Z7_P_cudaPhmiii(
	.param .u64 .ptr .align 1 _Z7_P_cudaPhmiii_param_0,
	.param .u64 _Z7_P_cudaPhmiii_param_1,
	.param .u32 _Z7_P_cudaPhmiii_param_2,
	.param .u32 _Z7_P_cudaPhmiii_param_3,
	.param .u32 _Z7_P_cudaPhmiii_param_4
)
{
	.reg .pred 	%p<6>;
	.reg .b16 	%rs<18>;
	.reg .b32 	%r<53>;
	.reg .b64 	%rd<15>;

	ld.param.u64 	%rd3, [_Z7_P_cudaPhmiii_param_0];
	ld.param.u64 	%rd4, [_Z7_P_cudaPhmiii_param_1];
	ld.param.u32 	%r9, [_Z7_P_cudaPhmiii_param_2];
	ld.param.u32 	%r10, [_Z7_P_cudaPhmiii_param_3];
	ld.param.u32 	%r11, [_Z7_P_cudaPhmiii_param_4];
	mov.u32 	%r1, %tid.x;
	setp.ge.s32 	%p1, %r1, %r11;
	@%p1 bra 	$L__BB2_8;
	cvta.to.global.u64 	%rd5, %rd3;
	mul.lo.s32 	%r12, %r10, %r1;
	shr.s32 	%r13, %r9, 31;
	shr.u32 	%r14, %r13, 30;
	add.s32 	%r15, %r9, %r14;
	shr.s32 	%r16, %r15, 2;
	add.s32 	%r17, %r12, %r16;
	cvt.s64.s32 	%rd6, %r17;
	add.s64 	%rd1, %rd5, %rd6;
	ld.global.u8 	%r2, [%rd1];
	shl.b32 	%r18, %r9, 1;
	and.b32  	%r19, %r18, 6;
	mov.b32 	%r20, 128;
	shr.u32 	%r21, %r20, %r19;
	and.b32  	%r22, %r21, %r2;
	shr.s32 	%r23, %r18, 31;
	shr.u32 	%r24, %r23, 29;
	add.s32 	%r25, %r18, %r24;
	and.b32  	%r26, %r25, -8;
	sub.s32 	%r27, %r26, %r18;
	add.s32 	%r3, %r27, 7;
	shr.u32 	%r28, %r22, %r3;
	cvt.s64.s32 	%rd7, %r12;
	shr.u64 	%rd8, %rd4, 3;
	add.s64 	%rd9, %rd8, %rd7;
	add.s64 	%rd2, %rd5, %rd9;
	ld.global.u8 	%r29, [%rd2];
	cvt.u32.u64 	%r30, %rd4;
	and.b32  	%r31, %r30, 7;
	shr.u32 	%r32, %r20, %r31;
	and.b32  	%r33, %r32, %r29;
	xor.b32  	%r34, %r31, 7;
	shr.u32 	%r4, %r33, %r34;
	cvt.s64.s32 	%rd10, %r9;
	add.s64 	%rd11, %rd4, %rd10;
	shr.u64 	%rd12, %rd11, 3;
	add.s64 	%rd13, %rd12, %rd7;
	add.s64 	%rd14, %rd5, %rd13;
	ld.global.u8 	%r35, [%rd14];
	add.s32 	%r36, %r9, %r30;
	and.b32  	%r37, %r36, 7;
	shr.u32 	%r38, %r20, %r37;
	and.b32  	%r39, %r38, %r35;
	xor.b32  	%r40, %r37, 7;
	shr.u32 	%r5, %r39, %r40;
	mad.lo.s32 	%r41, %r5, %r4, %r28;
	and.b32  	%r42, %r41, 1;
	setp.eq.b32 	%p2, %r42, 1;
	not.pred 	%p3, %p2;
	@%p3 bra 	$L__BB2_3;
	mov.b32 	%r43, 1;
	shl.b32 	%r44, %r43, %r3;
	or.b32  	%r52, %r44, %r2;
	bra.uni 	$L__BB2_4;
$L__BB2_3:
	mov.b32 	%r45, 1;
	shl.b32 	%r46, %r45, %r3;
	not.b32 	%r47, %r46;
	and.b32  	%r52, %r2, %r47;
$L__BB2_4:
	st.global.u8 	[%rd1], %r52;
	add.s32 	%r48, %r5, %r4;
	and.b32  	%r49, %r48, 1;
	setp.eq.b32 	%p4, %r49, 1;
	not.pred 	%p5, %p4;
	@%p5 bra 	$L__BB2_6;
	ld.global.u8 	%rs4, [%rd2];
	cvt.u16.u64 	%rs5, %rd4;
	not.b16 	%rs6, %rs5;
	and.b16  	%rs7, %rs6, 7;
	cvt.u32.u16 	%r50, %rs7;
	mov.b16 	%rs8, 1;
	shl.b16 	%rs9, %rs8, %r50;
	or.b16  	%rs17, %rs4, %rs9;
	bra.uni 	$L__BB2_7;
$L__BB2_6:
	ld.global.u8 	%rs10, [%rd2];
	cvt.u16.u64 	%rs11, %rd4;
	not.b16 	%rs12, %rs11;
	and.b16  	%rs13, %rs12, 7;
	cvt.u32.u16 	%r51, %rs13;
	mov.b16 	%rs14, 1;
	shl.b16 	%rs15, %rs14, %r51;
	not.b16 	%rs16, %rs15;
	and.b16  	%rs17, %rs10, %rs16;
$L__BB2_7:
	st.global.u8 	[%rd2], %rs17;
$L__BB2_8:
	ret;

}
	// .globl	_Z7_H_cudaPhmiii
.visible .entry _Z7_H_cudaPhmiii(
	.param .u64 .ptr .align 1 _Z7_H_cudaPhmiii_param_0,
	.param .u64 _Z7_H_cudaPhmiii_param_1,
	.param .u32 _Z7_H_cudaPhmiii_param_2,
	.param .u32 _Z7_H_cudaPhmiii_param_3,
	.param .u32 _Z7_H_cudaPhmiii_param_4
)
{
	.reg .pred 	%p<6>;
	.reg .b16 	%rs<18>;
	.reg .b32 	%r<62>;
	.reg .b64 	%rd<15>;

	ld.param.u64 	%rd4, [_Z7_H_cudaPhmiii_param_0];
	ld.param.u64 	%rd5, [_Z7_H_cudaPhmiii_param_1];
	ld.param.u32 	%r13, [_Z7_H_cudaPhmiii_param_2];
	ld.param.u32 	%r14, [_Z7_H_cudaPhmiii_param_3];
	ld.param.u32 	%r15, [_Z7_H_cudaPhmiii_param_4];
	mov.u32 	%r1, %tid.x;
	setp.ge.s32 	%p1, %r1, %r15;
	@%p1 bra 	$L__BB3_11;
	cvta.to.global.u64 	%rd6, %rd4;
	mul.lo.s32 	%r16, %r14, %r1;
	cvt.s64.s32 	%rd7, %r16;
	shr.u64 	%rd8, %rd5, 3;
	add.s64 	%rd9, %rd8, %rd7;
	add.s64 	%rd1, %rd6, %rd9;
	ld.global.u8 	%r17, [%rd1];
	cvt.u32.u64 	%r18, %rd5;
	and.b32  	%r19, %r18, 7;
	mov.b32 	%r20, 128;
	shr.u32 	%r21, %r20, %r19;
	and.b32  	%r22, %r21, %r17;
	xor.b32  	%r23, %r19, 7;
	shr.u32 	%r2, %r22, %r23;
	cvt.s64.s32 	%rd10, %r13;
	add.s64 	%rd11, %rd5, %rd10;
	shr.u64 	%rd12, %rd11, 3;
	add.s64 	%rd13, %rd12, %rd7;
	add.s64 	%rd2, %rd6, %rd13;
	ld.global.u8 	%r24, [%rd2];
	add.s32 	%r25, %r13, %r18;
	and.b32  	%r26, %r25, 7;
	shr.u32 	%r27, %r20, %r26;
	and.b32  	%r28, %r27, %r24;
	xor.b32  	%r3, %r26, 7;
	shr.u32 	%r4, %r28, %r3;
	shr.s32 	%r29, %r13, 31;
	shr.u32 	%r30, %r29, 30;
	add.s32 	%r31, %r13, %r30;
	shr.s32 	%r32, %r31, 2;
	add.s32 	%r33, %r16, %r32;
	cvt.s64.s32 	%rd14, %r33;
	add.s64 	%rd3, %rd6, %rd14;
	ld.global.u8 	%r5, [%rd3];
	shl.b32 	%r34, %r13, 1;
	and.b32  	%r35, %r34, 6;
	shr.u32 	%r36, %r20, %r35;
	and.b32  	%r37, %r36, %r5;
	shr.s32 	%r38, %r34, 31;
	shr.u32 	%r39, %r38, 29;
	add.s32 	%r40, %r34, %r39;
	and.b32  	%r41, %r40, -8;
	sub.s32 	%r42, %r41, %r34;
	add.s32 	%r6, %r42, 7;
	shr.u32 	%r43, %r37, %r6;
	mad.lo.s32 	%r44, %r4, %r2, %r43;
	and.b32  	%r45, %r44, 1;
	setp.eq.b32 	%p2, %r45, 1;
	not.pred 	%p3, %p2;
	@%p3 bra 	$L__BB3_3;
	mov.b32 	%r46, 1;
	shl.b32 	%r47, %r46, %r6;
	or.b32  	%r60, %r47, %r5;
	bra.uni 	$L__BB3_4;
$L__BB3_3:
	mov.b32 	%r48, 1;
	shl.b32 	%r49, %r48, %r6;
	not.b32 	%r50, %r49;
	and.b32  	%r60, %r5, %r50;
$L__BB3_4:
	st.global.u8 	[%rd3], %r60;
	setp.ne.s32 	%p4, %r4, 1;
	@%p4 bra 	$L__BB3_6;
	ld.global.u8 	%rs11, [%rd1];
	cvt.u16.u64 	%rs12, %rd5;
	not.b16 	%rs13, %rs12;
	and.b16  	%rs14, %rs13, 7;
	cvt.u32.u16 	%r52, %rs14;
	mov.b16 	%rs15, 1;
	shl.b16 	%rs16, %rs15, %r52;
	or.b16  	%rs17, %rs11, %rs16;
	bra.uni 	$L__BB3_7;
$L__BB3_6:
	ld.global.u8 	%rs4, [%rd1];
	cvt.u16.u64 	%rs5, %rd5;
	not.b16 	%rs6, %rs5;
	and.b16  	%rs7, %rs6, 7;
	cvt.u32.u16 	%r51, %rs7;
	mov.b16 	%rs8, 1;
	shl.b16 	%rs9, %rs8, %r51;
	not.b16 	%rs10, %rs9;
	and.b16  	%rs17, %rs4, %rs10;
$L__BB3_7:
	st.global.u8 	[%rd1], %rs17;
	setp.ne.s32 	%p5, %r2, 1;
	@%p5 bra 	$L__BB3_9;
	ld.global.u8 	%r57, [%rd2];
	mov.b32 	%r58, 1;
	shl.b32 	%r59, %r58, %r3;
	or.b32  	%r61, %r59, %r57;
	bra.uni 	$L__BB3_10;
$L__BB3_9:
	ld.global.u8 	%r53, [%rd2];
	mov.b32 	%r54, 1;
	shl.b32 	%r55, %r54, %r3;
	not.b32 	%r56, %r55;
	and.b32  	%r61, %r53, %r56;
$L__BB3_10:
	st.global.u8 	[%rd2], %r61;
$L__BB3_11:
	ret;

}
	// .globl	_Z10_CNOT_cudaPhmmiii
.visible .entry _Z10_CNOT_cudaPhmmiii(
	.param .u64 .ptr .align 1 _Z10_CNOT_cudaPhmmiii_param_0,
	.param .u64 _Z10_CNOT_cudaPhmmiii_param_1,
	.param .u64 _Z10_CNOT_cudaPhmmiii_param_2,
	.param .u32 _Z10_CNOT_cudaPhmmiii_param_3,
	.param .u32 _Z10_CNOT_cudaPhmmiii_param_4,
	.param .u32 _Z10_CNOT_cudaPhmmiii_param_5
)
{
	.reg .pred 	%p<7>;
	.reg .b16 	%rs<18>;
	.reg .b32 	%r<82>;
	.reg .b64 	%rd<23>;

	ld.param.u64 	%rd4, [_Z10_CNOT_cudaPhmmiii_param_0];
	ld.param.u64 	%rd5, [_Z10_CNOT_cudaPhmmiii_param_1];
	ld.param.u64 	%rd6, [_Z10_CNOT_cudaPhmmiii_param_2];
	ld.param.u32 	%r15, [_Z10_CNOT_cudaPhmmiii_param_3];
	ld.param.u32 	%r16, [_Z10_CNOT_cudaPhmmiii_param_4];
	ld.param.u32 	%r17, [_Z10_CNOT_cudaPhmmiii_param_5];
	mov.u32 	%r1, %tid.x;
	setp.ge.s32 	%p1, %r1, %r17;
	@%p1 bra 	$L__BB4_11;
	cvta.to.global.u64 	%rd7, %rd4;
	mul.lo.s32 	%r18, %r16, %r1;
	cvt.s64.s32 	%rd8, %r18;
	shr.u64 	%rd9, %rd5, 3;
	add.s64 	%rd10, %rd9, %rd8;
	add.s64 	%rd1, %rd7, %rd10;
	ld.global.u8 	%r19, [%rd1];
	cvt.u32.u64 	%r20, %rd5;
	and.b32  	%r21, %r20, 7;
	mov.b32 	%r22, 128;
	shr.u32 	%r23, %r22, %r21;
	and.b32  	%r24, %r23, %r19;
	xor.b32  	%r25, %r21, 7;
	shr.u32 	%r2, %r24, %r25;
	cvt.s64.s32 	%rd11, %r15;
	add.s64 	%rd12, %rd5, %rd11;
	shr.u64 	%rd13, %rd12, 3;
	add.s64 	%rd14, %rd13, %rd8;
	add.s64 	%rd15, %rd7, %rd14;
	ld.global.u8 	%r26, [%rd15];
	add.s32 	%r27, %r15, %r20;
	and.b32  	%r28, %r27, 7;
	shr.u32 	%r29, %r22, %r28;
	and.b32  	%r30, %r29, %r26;
	xor.b32  	%r31, %r28, 7;
	shr.u32 	%r3, %r30, %r31;
	shr.u64 	%rd16, %rd6, 3;
	add.s64 	%rd17, %rd16, %rd8;
	add.s64 	%rd18, %rd7, %rd17;
	ld.global.u8 	%r32, [%rd18];
	cvt.u32.u64 	%r33, %rd6;
	and.b32  	%r34, %r33, 7;
	shr.u32 	%r35, %r22, %r34;
	and.b32  	%r36, %r35, %r32;
	xor.b32  	%r37, %r34, 7;
	shr.u32 	%r4, %r36, %r37;
	add.s64 	%rd19, %rd6, %rd11;
	shr.u64 	%rd20, %rd19, 3;
	add.s64 	%rd21, %rd20, %rd8;
	add.s64 	%rd2, %rd7, %rd21;
	ld.global.u8 	%r38, [%rd2];
	add.s32 	%r39, %r15, %r33;
	and.b32  	%r40, %r39, 7;
	shr.u32 	%r41, %r22, %r40;
	and.b32  	%r42, %r41, %r38;
	xor.b32  	%r5, %r40, 7;
	shr.u32 	%r6, %r42, %r5;
	shr.s32 	%r43, %r15, 31;
	shr.u32 	%r44, %r43, 30;
	add.s32 	%r45, %r15, %r44;
	shr.s32 	%r46, %r45, 2;
	add.s32 	%r47, %r18, %r46;
	cvt.s64.s32 	%rd22, %r47;
	add.s64 	%rd3, %rd7, %rd22;
	ld.global.u8 	%r7, [%rd3];
	shl.b32 	%r48, %r15, 1;
	and.b32  	%r49, %r48, 6;
	shr.u32 	%r50, %r22, %r49;
	and.b32  	%r51, %r50, %r7;
	shr.s32 	%r52, %r48, 31;
	shr.u32 	%r53, %r52, 29;
	add.s32 	%r54, %r48, %r53;
	and.b32  	%r55, %r54, -8;
	sub.s32 	%r56, %r55, %r48;
	add.s32 	%r8, %r56, 7;
	shr.u32 	%r57, %r51, %r8;
	add.s32 	%r58, %r6, %r2;
	mad.lo.s32 	%r59, %r4, %r3, %r57;
	sub.s32 	%r60, %r58, %r59;
	and.b32  	%r61, %r60, 1;
	setp.eq.b32 	%p2, %r61, 1;
	@%p2 bra 	$L__BB4_3;
	mov.b32 	%r65, 1;
	shl.b32 	%r66, %r65, %r8;
	or.b32  	%r80, %r66, %r7;
	bra.uni 	$L__BB4_4;
$L__BB4_3:
	mov.b32 	%r62, 1;
	shl.b32 	%r63, %r62, %r8;
	not.b32 	%r64, %r63;
	and.b32  	%r80, %r7, %r64;
$L__BB4_4:
	st.global.u8 	[%rd3], %r80;
	add.s32 	%r67, %r6, %r3;
	and.b32  	%r68, %r67, 1;
	setp.eq.b32 	%p3, %r68, 1;
	not.pred 	%p4, %p3;
	@%p4 bra 	$L__BB4_6;
	ld.global.u8 	%r69, [%rd2];
	mov.b32 	%r70, 1;
	shl.b32 	%r71, %r70, %r5;
	or.b32  	%r81, %r71, %r69;
	bra.uni 	$L__BB4_7;
$L__BB4_6:
	ld.global.u8 	%r72, [%rd2];
	mov.b32 	%r73, 1;
	shl.b32 	%r74, %r73, %r5;
	not.b32 	%r75, %r74;
	and.b32  	%r81, %r72, %r75;
$L__BB4_7:
	st.global.u8 	[%rd2], %r81;
	add.s32 	%r76, %r4, %r2;
	and.b32  	%r77, %r76, 1;
	setp.eq.b32 	%p5, %r77, 1;
	not.pred 	%p6, %p5;
	@%p6 bra 	$L__BB4_9;
	ld.global.u8 	%rs4, [%rd1];
	cvt.u16.u64 	%rs5, %rd5;
	not.b16 	%rs6, %rs5;
	and.b16  	%rs7, %rs6, 7;
	cvt.u32.u16 	%r78, %rs7;
	mov.b16 	%rs8, 1;
	shl.b16 	%rs9, %rs8, %r78;
	or.b16  	%rs17, %rs4, %rs9;
	bra.uni 	$L__BB4_10;
$L__BB4_9:
	ld.global.u8 	%rs10, [%rd1];
	cvt.u16.u64 	%rs11, %rd5;
	not.b16 	%rs12, %rs11;
	and.b16  	%rs13, %rs12, 7;
	cvt.u32.u16 	%r79, %rs13;
	mov.b16 	%rs14, 1;
	shl.b16 	%rs15, %rs14, %r79;
	not.b16 	%rs16, %rs15;
	and.b16  	%rs17, %rs10, %rs16;
$L__BB4_10:
	st.global.u8 	[%rd1], %rs17;
$L__BB4_11:
	ret;

}


// ===== COMPILED SASS (sm_100) =====

	.target	sm_100

	.elftype	@"ET_EXEC"


//--------------------- .note.nv.tkinfo           --------------------------
	.section	.note.nv.tkinfo,"",@"SHT_NOTE"
	.sectionflags	@"SHF_NOTE_NV_TKINFO"
	.tkinfo
        /*0018*/ 	.word	0x00000002
        /*0030*/ 	.string	""
        /*0030*/ 	.string	"ptxas"
        /*0030*/ 	.string	"Cuda compilation tools, release 13.0, V13.0.88"
        /*0030*/ 	.string	"Build cuda_13.0.r13.0/compiler.36424714_0"
        /*0030*/ 	.string	"-arch sm_100 -m 64 "



//--------------------- .note.nv.cuinfo           --------------------------
	.section	.note.nv.cuinfo,"",@"SHT_NOTE"
	.sectionflags	@"SHF_NOTE_NV_CUINFO"
        /*0018*/ 	.short	0x0002
        /*001a*/ 	.short	0x0064
        /*001c*/ 	.short	0x0082
	.zero		2


//--------------------- .nv.info                  --------------------------
	.section	.nv.info,"",@"SHT_CUDA_INFO"
	.align	4


	//----- nvinfo : EIATTR_REGCOUNT
	.align		4
        /*0000*/ 	.byte	0x04, 0x2f
        /*0002*/ 	.short	(.L_2 - .L_1)
	.align		4
.L_1:
        /*0004*/ 	.word	index@(_Z10cuda_hellov)
        /*0008*/ 	.word	0x00000018


	//----- nvinfo : EIATTR_FRAME_SIZE
	.align		4
.L_2:
        /*000c*/ 	.byte	0x04, 0x11
        /*000e*/ 	.short	(.L_4 - .L_3)
	.align		4
.L_3:
        /*0010*/ 	.word	index@(_Z10cuda_hellov)
        /*0014*/ 	.word	0x00000000


	//----- nvinfo : EIATTR_REGCOUNT
	.align		4
.L_4:
        /*0018*/ 	.byte	0x04, 0x2f
        /*001a*/ 	.short	(.L_6 - .L_5)
	.align		4
.L_5:
        /*001c*/ 	.word	index@(_Z10vector_addPfS_S_i)
        /*0020*/ 	.word	0x0000000c


	//----- nvinfo : EIATTR_FRAME_SIZE
	.align		4
.L_6:
        /*0024*/ 	.byte	0x04, 0x11
        /*0026*/ 	.short	(.L_8 - .L_7)
	.align		4
.L_7:
        /*0028*/ 	.word	index@(_Z10vector_addPfS_S_i)
        /*002c*/ 	.word	0x00000000


	//----- nvinfo : EIATTR_REGCOUNT
	.align		4
.L_8:
        /*0030*/ 	.byte	0x04, 0x2f
        /*0032*/ 	.short	(.L_10 - .L_9)
	.align		4
.L_9:
        /*0034*/ 	.word	index@(_Z7_P_cudaPhmiii)
        /*0038*/ 	.word	0x00000013


	//----- nvinfo : EIATTR_FRAME_SIZE
	.align		4
.L_10:
        /*003c*/ 	.byte	0x04, 0x11
        /*003e*/ 	.short	(.L_12 - .L_11)
	.align		4
.L_11:
        /*0040*/ 	.word	index@(_Z7_P_cudaPhmiii)
        /*0044*/ 	.word	0x00000000


	//----- nvinfo : EIATTR_REGCOUNT
	.align		4
.L_12:
        /*0048*/ 	.byte	0x04, 0x2f
        /*004a*/ 	.short	(.L_14 - .L_13)
	.align		4
.L_13:
        /*004c*/ 	.word	index@(_Z7_H_cudaPhmiii)
        /*0050*/ 	.word	0x00000014


	//----- nvinfo : EIATTR_FRAME_SIZE
	.align		4
.L_14:
        /*0054*/ 	.byte	0x04, 0x11
        /*0056*/ 	.short	(.L_16 - .L_15)
	.align		4
.L_15:
        /*0058*/ 	.word	index@(_Z7_H_cudaPhmiii)
        /*005c*/ 	.word	0x00000000


	//----- nvinfo : EIATTR_REGCOUNT
	.align		4
.L_16:
        /*0060*/ 	.byte	0x04, 0x2f
        /*0062*/ 	.short	(.L_18 - .L_17)
	.align		4
.L_17:
        /*0064*/ 	.word	index@(_Z10_CNOT_cudaPhmmiii)
        /*0068*/ 	.word	0x00000017


	//----- nvinfo : EIATTR_FRAME_SIZE
	.align		4
.L_18:
        /*006c*/ 	.byte	0x04, 0x11
        /*006e*/ 	.short	(.L_20 - .L_19)
	.align		4
.L_19:
        /*0070*/ 	.word	index@(_Z10_CNOT_cudaPhmmiii)
        /*0074*/ 	.word	0x00000000


	//----- nvinfo : EIATTR_MIN_STACK_SIZE
	.align		4
.L_20:
        /*0078*/ 	.byte	0x04, 0x12
        /*007a*/ 	.short	(.L_22 - .L_21)
	.align		4
.L_21:
        /*007c*/ 	.word	index@(_Z10_CNOT_cudaPhmmiii)
        /*0080*/ 	.word	0x00000000


	//----- nvinfo : EIATTR_MIN_STACK_SIZE
	.align		4
.L_22:
        /*0084*/ 	.byte	0x04, 0x12
        /*0086*/ 	.short	(.L_24 - .L_23)
	.align		4
.L_23:
        /*0088*/ 	.word	index@(_Z7_H_cudaPhmiii)
        /*008c*/ 	.word	0x00000000


	//----- nvinfo : EIATTR_MIN_STACK_SIZE
	.align		4
.L_24:
        /*0090*/ 	.byte	0x04, 0x12
        /*0092*/ 	.short	(.L_26 - .L_25)
	.align		4
.L_25:
        /*0094*/ 	.word	index@(_Z7_P_cudaPhmiii)
        /*0098*/ 	.word	0x00000000


	//----- nvinfo : EIATTR_MIN_STACK_SIZE
	.align		4
.L_26:
        /*009c*/ 	.byte	0x04, 0x12
        /*009e*/ 	.short	(.L_28 - .L_27)
	.align		4
.L_27:
        /*00a0*/ 	.word	index@(_Z10vector_addPfS_S_i)
        /*00a4*/ 	.word	0x00000000


	//----- nvinfo : EIATTR_MIN_STACK_SIZE
	.align		4
.L_28:
        /*00a8*/ 	.byte	0x04, 0x12
        /*00aa*/ 	.short	(.L_30 - .L_29)
	.align		4
.L_29:
        /*00ac*/ 	.word	index@(_Z10cuda_hellov)
        /*00b0*/ 	.word	0x00000000
.L_30:


//--------------------- .nv.compat                --------------------------
	.section	.nv.compat,"",@"SHT_CUDA_COMPAT_INFO"
	.align	4
        /*0000*/ 	.byte	0x02, 0x09, 0x00, 0x00, 0x02, 0x02, 0x01, 0x00, 0x02, 0x05, 0x05, 0x00, 0x03, 0x07, 0x01, 0x01
        /*0010*/ 	.byte	0x02, 0x03, 0x00, 0x00, 0x02, 0x06, 0x01, 0x00, 0x04, 0x0b, 0x08, 0x00, 0x09, 0x00, 0x00, 0x00
        /*0020*/ 	.byte	0x00, 0x00, 0x00, 0x00


//--------------------- .nv.info._Z10_CNOT_cudaPhmmiii --------------------------
	.section	.nv.info._Z10_CNOT_cudaPhmmiii,"",@"SHT_CUDA_INFO"
	.sectionflags	@""
	.align	4


	//----- nvinfo : EIATTR_CUDA_API_VERSION
	.align		4
        /*0000*/ 	.byte	0x04, 0x37
        /*0002*/ 	.short	(.L_32 - .L_31)
.L_31:
        /*0004*/ 	.word	0x00000082


	//----- nvinfo : EIATTR_KPARAM_INFO
	.align		4
.L_32:
        /*0008*/ 	.byte	0x04, 0x17
        /*000a*/ 	.short	(.L_34 - .L_33)
.L_33:
        /*000c*/ 	.word	0x00000000
        /*0010*/ 	.short	0x0005
        /*0012*/ 	.short	0x0020
        /*0014*/ 	.byte	0x00, 0xf0, 0x11, 0x00


	//----- nvinfo : EIATTR_KPARAM_INFO
	.align		4
.L_34:
        /*0018*/ 	.byte	0x04, 0x17
        /*001a*/ 	.short	(.L_36 - .L_35)
.L_35:
        /*001c*/ 	.word	0x00000000
        /*0020*/ 	.short	0x0004
        /*0022*/ 	.short	0x001c
        /*0024*/ 	.byte	0x00, 0xf0, 0x11, 0x00


	//----- nvinfo : EIATTR_KPARAM_INFO
	.align		4
.L_36:
        /*0028*/ 	.byte	0x04, 0x17
        /*002a*/ 	.short	(.L_38 - .L_37)
.L_37:
        /*002c*/ 	.word	0x00000000
        /*0030*/ 	.short	0x0003
        /*0032*/ 	.short	0x0018
        /*0034*/ 	.byte	0x00, 0xf0, 0x11, 0x00


	//----- nvinfo : EIATTR_KPARAM_INFO
	.align		4
.L_38:
        /*0038*/ 	.byte	0x04, 0x17
        /*003a*/ 	.short	(.L_40 - .L_39)
.L_39:
        /*003c*/ 	.word	0x00000000
        /*0040*/ 	.short	0x0002
        /*0042*/ 	.short	0x0010
        /*0044*/ 	.byte	0x00, 0xf0, 0x21, 0x00


	//----- nvinfo : EIATTR_KPARAM_INFO
	.align		4
.L_40:
        /*0048*/ 	.byte	0x04, 0x17
        /*004a*/ 	.short	(.L_42 - .L_41)
.L_41:
        /*004c*/ 	.word	0x00000000
        /*0050*/ 	.short	0x0001
        /*0052*/ 	.short	0x0008
        /*0054*/ 	.byte	0x00, 0xf0, 0x21, 0x00


	//----- nvinfo : EIATTR_KPARAM_INFO
	.align		4
.L_42:
        /*0058*/ 	.byte	0x04, 0x17
        /*005a*/ 	.short	(.L_44 - .L_43)
.L_43:
        /*005c*/ 	.word	0x00000000
        /*0060*/ 	.short	0x0000
        /*0062*/ 	.short	0x0000
        /*0064*/ 	.byte	0x00, 0xf5, 0x21, 0x00


	//----- nvinfo : EIATTR_SPARSE_MMA_MASK
	.align		4
.L_44:
        /*0068*/ 	.byte	0x03, 0x50
        /*006a*/ 	.short	0x0000


	//----- nvinfo : EIATTR_MAXREG_COUNT
	.align		4
        /*006c*/ 	.byte	0x03, 0x1b
        /*006e*/ 	.short	0x00ff


	//----- nvinfo : EIATTR_MERCURY_ISA_VERSION
	.align		4
        /*0070*/ 	.byte	0x03, 0x5f
        /*0072*/ 	.short	0x0101


	//----- nvinfo : EIATTR_VRC_CTA_INIT_COUNT
	.align		4
        /*0074*/ 	.byte	0x02, 0x4a
	.zero		1
	.zero		1


	//----- nvinfo : EIATTR_EXIT_INSTR_OFFSETS
	.align		4
        /*0078*/ 	.byte	0x04, 0x1c
        /*007a*/ 	.short	(.L_46 - .L_45)


	//   ....[0]....
.L_45:
        /*007c*/ 	.word	0x00000040


	//   ....[1]....
        /*0080*/ 	.word	0x000006a0


	//----- nvinfo : EIATTR_CBANK_PARAM_SIZE
	.align		4
.L_46:
        /*0084*/ 	.byte	0x03, 0x19
        /*0086*/ 	.short	0x0024


	//----- nvinfo : EIATTR_PARAM_CBANK
	.align		4
        /*0088*/ 	.byte	0x04, 0x0a
        /*008a*/ 	.short	(.L_48 - .L_47)
	.align		4
.L_47:
        /*008c*/ 	.word	index@(.nv.constant0._Z10_CNOT_cudaPhmmiii)
        /*0090*/ 	.short	0x0380
        /*0092*/ 	.short	0x0024


	//----- nvinfo : EIATTR_SW_WAR
	.align		4
.L_48:
        /*0094*/ 	.byte	0x04, 0x36
        /*0096*/ 	.short	(.L_50 - .L_49)
.L_49:
        /*0098*/ 	.word	0x00000008
.L_50:


//--------------------- .nv.info._Z7_H_cudaPhmiii --------------------------
	.section	.nv.info._Z7_H_cudaPhmiii,"",@"SHT_CUDA_INFO"
	.sectionflags	@""
	.align	4


	//----- nvinfo : EIATTR_CUDA_API_VERSION
	.align		4
        /*0000*/ 	.byte	0x04, 0x37
        /*0002*/ 	.short	(.L_52 - .L_51)
.L_51:
        /*0004*/ 	.word	0x00000082


	//----- nvinfo : EIATTR_KPARAM_INFO
	.align		4
.L_52:
        /*0008*/ 	.byte	0x04, 0x17
        /*000a*/ 	.short	(.L_54 - .L_53)
.L_53:
        /*000c*/ 	.word	0x00000000
        /*0010*/ 	.short	0x0004
        /*0012*/ 	.short	0x0018
        /*0014*/ 	.byte	0x00, 0xf0, 0x11, 0x00


	//----- nvinfo : EIATTR_KPARAM_INFO
	.align		4
.L_54:
        /*0018*/ 	.byte	0x04, 0x17
        /*001a*/ 	.short	(.L_56 - .L_55)
.L_55:
        /*001c*/ 	.word	0x00000000
        /*0020*/ 	.short	0x0003
        /*0022*/ 	.short	0x0014
        /*0024*/ 	.byte	0x00, 0xf0, 0x11, 0x00


	//----- nvinfo : EIATTR_KPARAM_INFO
	.align		4
.L_56:
        /*0028*/ 	.byte	0x04, 0x17
        /*002a*/ 	.short	(.L_58 - .L_57)
.L_57:
        /*002c*/ 	.word	0x00000000
        /*0030*/ 	.short	0x0002
        /*0032*/ 	.short	0x0010
        /*0034*/ 	.byte	0x00, 0xf0, 0x11, 0x00


	//----- nvinfo : EIATTR_KPARAM_INFO
	.align		4
.L_58:
        /*0038*/ 	.byte	0x04, 0x17
        /*003a*/ 	.short	(.L_60 - .L_59)
.L_59:
        /*003c*/ 	.word	0x00000000
        /*0040*/ 	.short	0x0001
        /*0042*/ 	.short	0x0008
        /*0044*/ 	.byte	0x00, 0xf0, 0x21, 0x00


	//----- nvinfo : EIATTR_KPARAM_INFO
	.align		4
.L_60:
        /*0048*/ 	.byte	0x04, 0x17
        /*004a*/ 	.short	(.L_62 - .L_61)
.L_61:
        /*004c*/ 	.word	0x00000000
        /*0050*/ 	.short	0x0000
        /*0052*/ 	.short	0x0000
        /*0054*/ 	.byte	0x00, 0xf5, 0x21, 0x00


	//----- nvinfo : EIATTR_SPARSE_MMA_MASK
	.align		4
.L_62:
        /*0058*/ 	.byte	0x03, 0x50
        /*005a*/ 	.short	0x0000


	//----- nvinfo : EIATTR_MAXREG_COUNT
	.align		4
        /*005c*/ 	.byte	0x03, 0x1b
        /*005e*/ 	.short	0x00ff


	//----- nvinfo : EIATTR_MERCURY_ISA_VERSION
	.align		4
        /*0060*/ 	.byte	0x03, 0x5f
        /*0062*/ 	.short	0x0101


	//----- nvinfo : EIATTR_VRC_CTA_INIT_COUNT
	.align		4
        /*0064*/ 	.byte	0x02, 0x4a
	.zero		1
	.zero		1


	//----- nvinfo : EIATTR_EXIT_INSTR_OFFSETS
	.align		4
        /*0068*/ 	.byte	0x04, 0x1c
        /*006a*/ 	.short	(.L_64 - .L_63)


	//   ....[0]....
.L_63:
        /*006c*/ 	.word	0x00000040


	//   ....[1]....
        /*0070*/ 	.word	0x000004c0


	//----- nvinfo : EIATTR_CBANK_PARAM_SIZE
	.align		4
.L_64:
        /*0074*/ 	.byte	0x03, 0x19
        /*0076*/ 	.short	0x001c


	//----- nvinfo : EIATTR_PARAM_CBANK
	.align		4
        /*0078*/ 	.byte	0x04, 0x0a
        /*007a*/ 	.short	(.L_66 - .L_65)
	.align		4
.L_65:
        /*007c*/ 	.word	index@(.nv.constant0._Z7_H_cudaPhmiii)
        /*0080*/ 	.short	0x0380
        /*0082*/ 	.short	0x001c


	//----- nvinfo : EIATTR_SW_WAR
	.align		4
.L_66:
        /*0084*/ 	.byte	0x04, 0x36
        /*0086*/ 	.short	(.L_68 - .L_67)
.L_67:
        /*0088*/ 	.word	0x00000008
.L_68:


//--------------------- .nv.info._Z7_P_cudaPhmiii --------------------------
	.section	.nv.info._Z7_P_cudaPhmiii,"",@"SHT_CUDA_INFO"
	.sectionflags	@""
	.align	4


	//----- nvinfo : EIATTR_CUDA_API_VERSION
	.align		4
        /*0000*/ 	.byte	0x04, 0x37
        /*0002*/ 	.short	(.L_70 - .L_69)
.L_69:
        /*0004*/ 	.word	0x00000082


	//----- nvinfo : EIATTR_KPARAM_INFO
	.align		4
.L_70:
        /*0008*/ 	.byte	0x04, 0x17
        /*000a*/ 	.short	(.L_72 - .L_71)
.L_71:
        /*000c*/ 	.word	0x00000000
        /*0010*/ 	.short	0x0004
        /*0012*/ 	.short	0x0018
        /*0014*/ 	.byte	0x00, 0xf0, 0x11, 0x00


	//----- nvinfo : EIATTR_KPARAM_INFO
	.align		4
.L_72:
        /*0018*/ 	.byte	0x04, 0x17
        /*001a*/ 	.short	(.L_74 - .L_73)
.L_73:
        /*001c*/ 	.word	0x00000000
        /*0020*/ 	.short	0x0003
        /*0022*/ 	.short	0x0014
        /*0024*/ 	.byte	0x00, 0xf0, 0x11, 0x00


	//----- nvinfo : EIATTR_KPARAM_INFO
	.align		4
.L_74:
        /*0028*/ 	.byte	0x04, 0x17
        /*002a*/ 	.short	(.L_76 - .L_75)
.L_75:
        /*002c*/ 	.word	0x00000000
        /*0030*/ 	.short	0x0002
        /*0032*/ 	.short	0x0010
        /*0034*/ 	.byte	0x00, 0xf0, 0x11, 0x00


	//----- nvinfo : EIATTR_KPARAM_INFO
	.align		4
.L_76:
        /*0038*/ 	.byte	0x04, 0x17
        /*003a*/ 	.short	(.L_78 - .L_77)
.L_77:
        /*003c*/ 	.word	0x00000000
        /*0040*/ 	.short	0x0001
        /*0042*/ 	.short	0x0008
        /*0044*/ 	.byte	0x00, 0xf0, 0x21, 0x00


	//----- nvinfo : EIATTR_KPARAM_INFO
	.align		4
.L_78:
        /*0048*/ 	.byte	0x04, 0x17
        /*004a*/ 	.short	(.L_80 - .L_79)
.L_79:
        /*004c*/ 	.word	0x00000000
        /*0050*/ 	.short	0x0000
        /*0052*/ 	.short	0x0000
        /*0054*/ 	.byte	0x00, 0xf5, 0x21, 0x00


	//----- nvinfo : EIATTR_SPARSE_MMA_MASK
	.align		4
.L_80:
        /*0058*/ 	.byte	0x03, 0x50
        /*005a*/ 	.short	0x0000


	//----- nvinfo : EIATTR_MAXREG_COUNT
	.align		4
        /*005c*/ 	.byte	0x03, 0x1b
        /*005e*/ 	.short	0x00ff


	//----- nvinfo : EIATTR_MERCURY_ISA_VERSION
	.align		4
        /*0060*/ 	.byte	0x03, 0x5f
        /*0062*/ 	.short	0x0101


	//----- nvinfo : EIATTR_VRC_CTA_INIT_COUNT
	.align		4
        /*0064*/ 	.byte	0x02, 0x4a
	.zero		1
	.zero		1


	//----- nvinfo : EIATTR_EXIT_INSTR_OFFSETS
	.align		4
        /*0068*/ 	.byte	0x04, 0x1c
        /*006a*/ 	.short	(.L_82 - .L_81)


	//   ....[0]....
.L_81:
        /*006c*/ 	.word	0x00000040


	//   ....[1]....
        /*0070*/ 	.word	0x00000470


	//----- nvinfo : EIATTR_CBANK_PARAM_SIZE
	.align		4
.L_82:
        /*0074*/ 	.byte	0x03, 0x19
        /*0076*/ 	.short	0x001c


	//----- nvinfo : EIATTR_PARAM_CBANK
	.align		4
        /*0078*/ 	.byte	0x04, 0x0a
        /*007a*/ 	.short	(.L_84 - .L_83)
	.align		4
.L_83:
        /*007c*/ 	.word	index@(.nv.constant0._Z7_P_cudaPhmiii)
        /*0080*/ 	.short	0x0380
        /*0082*/ 	.short	0x001c


	//----- nvinfo : EIATTR_SW_WAR
	.align		4
.L_84:
        /*0084*/ 	.byte	0x04, 0x36
        /*0086*/ 	.short	(.L_86 - .L_85)
.L_85:
        /*0088*/ 	.word	0x00000008
.L_86:


//--------------------- .nv.info._Z10vector_addPfS_S_i --------------------------
	.section	.nv.info._Z10vector_addPfS_S_i,"",@"SHT_CUDA_INFO"
	.sectionflags	@""
	.align	4


	//----- nvinfo : EIATTR_CUDA_API_VERSION
	.align		4
        /*0000*/ 	.byte	0x04, 0x37
        /*0002*/ 	.short	(.L_88 - .L_87)
.L_87:
        /*0004*/ 	.word	0x00000082


	//----- nvinfo : EIATTR_KPARAM_INFO
	.align		4
.L_88:
        /*0008*/ 	.byte	0x04, 0x17
        /*000a*/ 	.short	(.L_90 - .L_89)
.L_89:
        /*000c*/ 	.word	0x00000000
        /*0010*/ 	.short	0x0003
        /*0012*/ 	.short	0x0018
        /*0014*/ 	.byte	0x00, 0xf0, 0x11, 0x00


	//----- nvinfo : EIATTR_KPARAM_INFO
	.align		4
.L_90:
        /*0018*/ 	.byte	0x04, 0x17
        /*001a*/ 	.short	(.L_92 - .L_91)
.L_91:
        /*001c*/ 	.word	0x00000000
        /*0020*/ 	.short	0x0002
        /*0022*/ 	.short	0x0010
        /*0024*/ 	.byte	0x00, 0xf5, 0x21, 0x00


	//----- nvinfo : EIATTR_KPARAM_INFO
	.align		4
.L_92:
        /*0028*/ 	.byte	0x04, 0x17
        /*002a*/ 	.short	(.L_94 - .L_93)
.L_93:
        /*002c*/ 	.word	0x00000000
        /*0030*/ 	.short	0x0001
        /*0032*/ 	.short	0x0008
        /*0034*/ 	.byte	0x00, 0xf5, 0x21, 0x00


	//----- nvinfo : EIATTR_KPARAM_INFO
	.align		4
.L_94:
        /*0038*/ 	.byte	0x04, 0x17
        /*003a*/ 	.short	(.L_96 - .L_95)
.L_95:
        /*003c*/ 	.word	0x00000000
        /*0040*/ 	.short	0x0000
        /*0042*/ 	.short	0x0000
        /*0044*/ 	.byte	0x00, 0xf5, 0x21, 0x00


	//----- nvinfo : EIATTR_SPARSE_MMA_MASK
	.align		4
.L_96:
        /*0048*/ 	.byte	0x03, 0x50
        /*004a*/ 	.short	0x0000


	//----- nvinfo : EIATTR_MAXREG_COUNT
	.align		4
        /*004c*/ 	.byte	0x03, 0x1b
        /*004e*/ 	.short	0x00ff


	//----- nvinfo : EIATTR_MERCURY_ISA_VERSION
	.align		4
        /*0050*/ 	.byte	0x03, 0x5f
        /*0052*/ 	.short	0x0101


	//----- nvinfo : EIATTR_VRC_CTA_INIT_COUNT
	.align		4
        /*0054*/ 	.byte	0x02, 0x4a
	.zero		1
	.zero		1


	//----- nvinfo : EIATTR_EXIT_INSTR_OFFSETS
	.align		4
        /*0058*/ 	.byte	0x04, 0x1c
        /*005a*/ 	.short	(.L_98 - .L_97)


	//   ....[0]....
.L_97:
        /*005c*/ 	.word	0x00000070


	//   ....[1]....
        /*0060*/ 	.word	0x00000130


	//----- nvinfo : EIATTR_CBANK_PARAM_SIZE
	.align		4
.L_98:
        /*0064*/ 	.byte	0x03, 0x19
        /*0066*/ 	.short	0x001c


	//----- nvinfo : EIATTR_PARAM_CBANK
	.align		4
        /*0068*/ 	.byte	0x04, 0x0a
        /*006a*/ 	.short	(.L_100 - .L_99)
	.align		4
.L_99:
        /*006c*/ 	.word	index@(.nv.constant0._Z10vector_addPfS_S_i)
        /*0070*/ 	.short	0x0380
        /*0072*/ 	.short	0x001c


	//----- nvinfo : EIATTR_SW_WAR
	.align		4
.L_100:
        /*0074*/ 	.byte	0x04, 0x36
        /*0076*/ 	.short	(.L_102 - .L_101)
.L_101:
        /*0078*/ 	.word	0x00000008
.L_102:


//--------------------- .nv.info._Z10cuda_hellov  --------------------------
	.section	.nv.info._Z10cuda_hellov,"",@"SHT_CUDA_INFO"
	.sectionflags	@""
	.align	4


	//----- nvinfo : EIATTR_CUDA_API_VERSION
	.align		4
        /*0000*/ 	.byte	0x04, 0x37
        /*0002*/ 	.short	(.L_104 - .L_103)
.L_103:
        /*0004*/ 	.word	0x00000082


	//----- nvinfo : EIATTR_SPARSE_MMA_MASK
	.align		4
.L_104:
        /*0008*/ 	.byte	0x03, 0x50
        /*000a*/ 	.short	0x0000


	//----- nvinfo : EIATTR_MAXREG_COUNT
	.align		4
        /*000c*/ 	.byte	0x03, 0x1b
        /*000e*/ 	.short	0x00ff


	//----- nvinfo : EIATTR_EXTERNS
	.align		4
        /*0010*/ 	.byte	0x04, 0x0f
        /*0012*/ 	.short	(.L_106 - .L_105)


	//   ....[0]....
	.align		4
.L_105:
        /*0014*/ 	.word	index@(vprintf)


	//----- nvinfo : EIATTR_MERCURY_ISA_VERSION
	.align		4
.L_106:
        /*0018*/ 	.byte	0x03, 0x5f
        /*001a*/ 	.short	0x0101


	//----- nvinfo : EIATTR_VRC_CTA_INIT_COUNT
	.align		4
        /*001c*/ 	.byte	0x02, 0x4a
	.zero		1
	.zero		1


	//----- nvinfo : EIATTR_SYSCALL_OFFSETS
	.align		4
        /*0020*/ 	.byte	0x04, 0x46
        /*0022*/ 	.short	(.L_108 - .L_107)


	//   ....[0]....
.L_107:
        /*0024*/ 	.word	0x00000080


	//----- nvinfo : EIATTR_EXIT_INSTR_OFFSETS
	.align		4
.L_108:
        /*0028*/ 	.byte	0x04, 0x1c
        /*002a*/ 	.short	(.L_110 - .L_109)


	//   ....[0]....
.L_109:
        /*002c*/ 	.word	0x00000090


	//----- nvinfo : EIATTR_SW_WAR
	.align		4
.L_110:
        /*0030*/ 	.byte	0x04, 0x36
        /*0032*/ 	.short	(.L_112 - .L_111)
.L_111:
        /*0034*/ 	.word	0x00000008
.L_112:


//--------------------- .nv.callgraph             --------------------------
	.section	.nv.callgraph,"",@"SHT_CUDA_CALLGRAPH"
	.align	4
	.sectionentsize	8
	.align		4
        /*0000*/ 	.word	0x00000000
	.align		4
        /*0004*/ 	.word	0xffffffff
	.align		4
        /*0008*/ 	.word	index@(_Z10cuda_hellov)
	.align		4
        /*000c*/ 	.word	index@(vprintf)
	.align		4
        /*0010*/ 	.word	0x00000000
	.align		4
        /*0014*/ 	.word	0xfffffffe
	.align		4
        /*0018*/ 	.word	0x00000000
	.align		4
        /*001c*/ 	.word	0xfffffffd
	.align		4
        /*0020*/ 	.word	0x00000000
	.align		4
        /*0024*/ 	.word	0xfffffffc


//--------------------- .nv.constant4             --------------------------
	.section	.nv.constant4,"a",@progbits
	.align	8
	.align		8
.nv.constant4:
        /*0000*/ 	.dword	$str
	.align		8
        /*0008*/ 	.dword	vprintf


//--------------------- .text._Z10_CNOT_cudaPhmmiii --------------------------
	.section	.text._Z10_CNOT_cudaPhmmiii,"ax",@progbits
	.align	128
        .global         _Z10_CNOT_cudaPhmmiii
        .type           _Z10_CNOT_cudaPhmmiii,@function
        .size           _Z10_CNOT_cudaPhmmiii,(.L_x_6 - _Z10_CNOT_cudaPhmmiii)
        .other          _Z10_CNOT_cudaPhmmiii,@"STO_CUDA_ENTRY STV_DEFAULT"
_Z10_CNOT_cudaPhmmiii:
.text._Z10_CNOT_cudaPhmmiii:
[----:B------:R-:W-:Y:S01]  /*0000*/  LDC R1, c[0x0][0x37c] ;  /* 0x0000df00ff017b82 */ /* 0x000fe20000000800 */
[----:B------:R-:W0:Y:S01]  /*0010*/  S2R R0, SR_TID.X ;  /* 0x0000000000007919 */ /* 0x000e220000002100 */
[----:B------:R-:W0:Y:S02]  /*0020*/  LDCU UR4, c[0x0][0x3a0] ;  /* 0x00007400ff0477ac */ /* 0x000e240008000800 */
[----:B0-----:R-:W-:-:S13]  /*0030*/  ISETP.GE.AND P0, PT, R0, UR4, PT ;  /* 0x0000000400007c0c */ /* 0x001fda000bf06270 */
[----:B------:R-:W-:Y:S05]  /*0040*/  @P0 EXIT ;  /* 0x000000000000094d */ /* 0x000fea0003800000 */
[----:B------:R-:W0:Y:S01]  /*0050*/  LDC.64 R2, c[0x0][0x398] ;  /* 0x0000e600ff027b82 */ /* 0x000e220000000a00 */
[----:B------:R-:W1:Y:S07]  /*0060*/  LDCU.64 UR4, c[0x0][0x358] ;  /* 0x00006b00ff0477ac */ /* 0x000e6e0008000a00 */
[----:B------:R-:W2:Y:S08]  /*0070*/  LDC.64 R4, c[0x0][0x388] ;  /* 0x0000e200ff047b82 */ /* 0x000eb00000000a00 */
[----:B------:R-:W3:Y:S08]  /*0080*/  LDC.64 R6, c[0x0][0x390] ;  /* 0x0000e400ff067b82 */ /* 0x000ef00000000a00 */
[----:B------:R-:W4:Y:S01]  /*0090*/  LDC.64 R12, c[0x0][0x380] ;  /* 0x0000e000ff0c7b82 */ /* 0x000f220000000a00 */
[--C-:B0-----:R-:W-:Y:S01]  /*00a0*/  SHF.R.S32.HI R8, RZ, 0x1f, R2.reuse ;  /* 0x0000001fff087819 */ /* 0x101fe20000011402 */
[----:B------:R-:W-:Y:S01]  /*00b0*/  IMAD R3, R0, R3, RZ ;  /* 0x0000000300037224 */ /* 0x000fe200078e02ff */
[----:B------:R-:W-:-:S04]  /*00c0*/  SHF.R.S32.HI R9, RZ, 0x1f, R2 ;  /* 0x0000001fff097819 */ /* 0x000fc80000011402 */
[----:B------:R-:W-:Y:S02]  /*00d0*/  SHF.R.S32.HI R0, RZ, 0x1f, R3 ;  /* 0x0000001fff007819 */ /* 0x000fe40000011403 */
[----:B--2---:R-:W-:-:S05]  /*00e0*/  IADD3 R18, P0, PT, R4, R2, RZ ;  /* 0x0000000204127210 */ /* 0x004fca0007f1e0ff */
[----:B------:R-:W-:Y:S01]  /*00f0*/  IMAD.X R11, R8, 0x1, R5, P0 ;  /* 0x00000001080b7824 */ /* 0x000fe200000e0605 */
[----:B---3--:R-:W-:Y:S02]  /*0100*/  SHF.R.U64 R16, R6, 0x3, R7 ;  /* 0x0000000306107819 */ /* 0x008fe40000001207 */
[----:B------:R-:W-:Y:S02]  /*0110*/  IADD3 R10, P4, PT, R2, R6, RZ ;  /* 0x00000006020a7210 */ /* 0x000fe40007f9e0ff */
[--C-:B------:R-:W-:Y:S02]  /*0120*/  SHF.R.U64 R18, R18, 0x3, R11.reuse ;  /* 0x0000000312127819 */ /* 0x100fe4000000120b */
[----:B------:R-:W-:Y:S02]  /*0130*/  SHF.R.U32.HI R11, RZ, 0x3, R11 ;  /* 0x00000003ff0b7819 */ /* 0x000fe4000001160b */
[----:B----4-:R-:W-:Y:S02]  /*0140*/  IADD3 R18, P0, P1, R18, R12, R3 ;  /* 0x0000000c12127210 */ /* 0x010fe4000791e003 */
[----:B------:R-:W-:-:S02]  /*0150*/  SHF.R.U32.HI R14, RZ, 0x3, R7 ;  /* 0x00000003ff0e7819 */ /* 0x000fc40000011607 */
[----:B------:R-:W-:Y:S02]  /*0160*/  IADD3 R16, P2, P3, R16, R12, R3 ;  /* 0x0000000c10107210 */ /* 0x000fe40007b5e003 */
[-CC-:B------:R-:W-:Y:S01]  /*0170*/  IADD3.X R19, PT, PT, R11, R13.reuse, R0.reuse, P0, P1 ;  /* 0x0000000d0b137210 */ /* 0x180fe200007e2400 */
[----:B------:R-:W-:Y:S01]  /*0180*/  IMAD.X R11, R8, 0x1, R7, P4 ;  /* 0x00000001080b7824 */ /* 0x000fe200020e0607 */
[----:B------:R-:W-:Y:S02]  /*0190*/  LEA.HI R8, R9, R2, RZ, 0x2 ;  /* 0x0000000209087211 */ /* 0x000fe400078f10ff */
[----:B------:R-:W-:Y:S02]  /*01a0*/  IADD3.X R17, PT, PT, R14, R13, R0, P2, P3 ;  /* 0x0000000d0e117210 */ /* 0x000fe400017e6400 */
[----:B-1----:R-:W2:Y:S01]  /*01b0*/  LDG.E.U8 R14, desc[UR4][R18.64] ;  /* 0x00000004120e7981 */ /* 0x002ea2000c1e1100 */
[----:B------:R-:W-:Y:S02]  /*01c0*/  LEA.HI.SX32 R7, R8, R3, 0x1e ;  /* 0x0000000308077211 */ /* 0x000fe400078ff2ff */
[----:B------:R-:W-:Y:S01]  /*01d0*/  SHF.R.U64 R20, R4, 0x3, R5 ;  /* 0x0000000304147819 */ /* 0x000fe20000001205 */
[----:B------:R0:W3:Y:S01]  /*01e0*/  LDG.E.U8 R15, desc[UR4][R16.64] ;  /* 0x00000004100f7981 */ /* 0x0000e2000c1e1100 */
[----:B------:R-:W-:-:S02]  /*01f0*/  SHF.R.U64 R9, R10, 0x3, R11 ;  /* 0x000000030a097819 */ /* 0x000fc4000000120b */
[-C--:B------:R-:W-:Y:S02]  /*0200*/  IADD3 R10, P4, PT, R7, R12.reuse, RZ ;  /* 0x0000000c070a7210 */ /* 0x080fe40007f9e0ff */
[-CC-:B------:R-:W-:Y:S02]  /*0210*/  IADD3 R8, P0, P1, R20, R12.reuse, R3.reuse ;  /* 0x0000000c14087210 */ /* 0x180fe4000791e003 */
[----:B------:R-:W-:Y:S02]  /*0220*/  IADD3 R12, P2, P3, R9, R12, R3 ;  /* 0x0000000c090c7210 */ /* 0x000fe40007b5e003 */
[----:B------:R-:W-:Y:S02]  /*0230*/  SHF.R.U32.HI R5, RZ, 0x3, R5 ;  /* 0x00000003ff057819 */ /* 0x000fe40000011605 */
[----:B------:R-:W-:Y:S02]  /*0240*/  SHF.R.U32.HI R3, RZ, 0x3, R11 ;  /* 0x00000003ff037819 */ /* 0x000fe4000001160b */
[----:B------:R-:W-:-:S02]  /*0250*/  LEA.HI.X.SX32 R11, R7, R13, 0x1, P4 ;  /* 0x0000000d070b7211 */ /* 0x000fc400020f0eff */
[-CC-:B------:R-:W-:Y:S02]  /*0260*/  IADD3.X R9, PT, PT, R5, R13.reuse, R0.reuse, P0, P1 ;  /* 0x0000000d05097210 */ /* 0x180fe400007e2400 */
[----:B------:R-:W-:Y:S02]  /*0270*/  IADD3.X R13, PT, PT, R3, R13, R0, P2, P3 ;  /* 0x0000000d030d7210 */ /* 0x000fe400017e6400 */
[----:B------:R-:W4:Y:S04]  /*0280*/  LDG.E.U8 R0, desc[UR4][R10.64] ;  /* 0x000000040a007981 */ /* 0x000f28000c1e1100 */
[----:B------:R-:W5:Y:S04]  /*0290*/  LDG.E.U8 R7, desc[UR4][R8.64] ;  /* 0x0000000408077981 */ /* 0x000f68000c1e1100 */
[----:B------:R-:W5:Y:S01]  /*02a0*/  LDG.E.U8 R3, desc[UR4][R12.64] ;  /* 0x000000040c037981 */ /* 0x000f62000c1e1100 */
[----:B0-----:R-:W-:-:S02]  /*02b0*/  IMAD.IADD R16, R4, 0x1, R2 ;  /* 0x0000000104107824 */ /* 0x001fc400078e0202 */
[----:B------:R-:W-:Y:S02]  /*02c0*/  IMAD.MOV.U32 R5, RZ, RZ, 0x80 ;  /* 0x00000080ff057424 */ /* 0x000fe400078e00ff */
[----:B------:R-:W-:Y:S01]  /*02d0*/  IMAD.SHL.U32 R19, R2, 0x2, RZ ;  /* 0x0000000202137824 */ /* 0x000fe200078e00ff */
[----:B------:R-:W-:Y:S02]  /*02e0*/  LOP3.LUT R16, R16, 0x7, RZ, 0xc0, !PT ;  /* 0x0000000710107812 */ /* 0x000fe400078ec0ff */
[----:B------:R-:W-:Y:S02]  /*02f0*/  LOP3.LUT R18, R6, 0x7, RZ, 0xc0, !PT ;  /* 0x0000000706127812 */ /* 0x000fe400078ec0ff */
[----:B------:R-:W-:Y:S02]  /*0300*/  SHF.R.U32.HI R17, RZ, R16, R5 ;  /* 0x00000010ff117219 */ /* 0x000fe40000011605 */
[----:B------:R-:W-:Y:S02]  /*0310*/  SHF.R.S32.HI R20, RZ, 0x1f, R19 ;  /* 0x0000001fff147819 */ /* 0x000fe40000011413 */
[----:B------:R-:W-:-:S02]  /*0320*/  SHF.R.U32.HI R18, RZ, R18, R5 ;  /* 0x00000012ff127219 */ /* 0x000fc40000011605 */
[----:B------:R-:W-:-:S04]  /*0330*/  LEA.HI R20, R20, R19, RZ, 0x3 ;  /* 0x0000001314147211 */ /* 0x000fc800078f18ff */
[----:B------:R-:W-:Y:S02]  /*0340*/  LOP3.LUT R20, R20, 0xfffffff8, RZ, 0xc0, !PT ;  /* 0xfffffff814147812 */ /* 0x000fe400078ec0ff */
[----:B--2---:R-:W-:Y:S02]  /*0350*/  LOP3.LUT R14, R17, R14, RZ, 0xc0, !PT ;  /* 0x0000000e110e7212 */ /* 0x004fe400078ec0ff */
[----:B------:R-:W-:Y:S01]  /*0360*/  LOP3.LUT R17, R16, 0x7, RZ, 0x3c, !PT ;  /* 0x0000000710117812 */ /* 0x000fe200078e3cff */
[----:B------:R-:W-:-:S03]  /*0370*/  IMAD.IADD R16, R2, 0x1, R6 ;  /* 0x0000000102107824 */ /* 0x000fc600078e0206 */
[----:B------:R-:W-:Y:S02]  /*0380*/  SHF.R.U32.HI R14, RZ, R17, R14 ;  /* 0x00000011ff0e7219 */ /* 0x000fe4000001160e */
[----:B---3--:R-:W-:Y:S02]  /*0390*/  LOP3.LUT R17, R18, R15, RZ, 0xc0, !PT ;  /* 0x0000000f12117212 */ /* 0x008fe400078ec0ff */
[----:B------:R-:W-:Y:S02]  /*03a0*/  LOP3.LUT R18, R19, 0x6, RZ, 0xc0, !PT ;  /* 0x0000000613127812 */ /* 0x000fe400078ec0ff */
[----:B------:R-:W-:Y:S02]  /*03b0*/  IADD3 R15, PT, PT, R20, 0x7, -R19 ;  /* 0x00000007140f7810 */ /* 0x000fe40007ffe813 */
[----:B------:R-:W-:Y:S02]  /*03c0*/  SHF.R.U32.HI R19, RZ, R18, R5 ;  /* 0x00000012ff137219 */ /* 0x000fe40000011605 */
[----:B------:R-:W-:-:S02]  /*03d0*/  LOP3.LUT R2, R4, 0x7, RZ, 0xc0, !PT ;  /* 0x0000000704027812 */ /* 0x000fc400078ec0ff */
[----:B------:R-:W-:Y:S02]  /*03e0*/  LOP3.LUT R16, R16, 0x7, RZ, 0xc0, !PT ;  /* 0x0000000710107812 */ /* 0x000fe400078ec0ff */
[----:B------:R-:W-:Y:S02]  /*03f0*/  LOP3.LUT R6, R6, 0x7, RZ, 0xc, !PT ;  /* 0x0000000706067812 */ /* 0x000fe400078e0cff */
[--C-:B------:R-:W-:Y:S02]  /*0400*/  SHF.R.U32.HI R2, RZ, R2, R5.reuse ;  /* 0x00000002ff027219 */ /* 0x100fe40000011605 */
[----:B----4-:R-:W-:Y:S02]  /*0410*/  LOP3.LUT R20, R19, R0, RZ, 0xc0, !PT ;  /* 0x0000000013147212 */ /* 0x010fe400078ec0ff */
[----:B------:R-:W-:Y:S02]  /*0420*/  SHF.R.U32.HI R18, RZ, R16, R5 ;  /* 0x00000010ff127219 */ /* 0x000fe40000011605 */
[----:B------:R-:W-:-:S02]  /*0430*/  SHF.R.U32.HI R17, RZ, R6, R17 ;  /* 0x00000006ff117219 */ /* 0x000fc40000011611 */
[----:B------:R-:W-:Y:S02]  /*0440*/  SHF.R.U32.HI R20, RZ, R15, R20 ;  /* 0x0000000fff147219 */ /* 0x000fe40000011614 */
[----:B-----5:R-:W-:Y:S02]  /*0450*/  LOP3.LUT R7, R2, R7, RZ, 0xc0, !PT ;  /* 0x0000000702077212 */ /* 0x020fe400078ec0ff */
[----:B------:R-:W-:Y:S02]  /*0460*/  LOP3.LUT R6, R4, 0x7, RZ, 0xc, !PT ;  /* 0x0000000704067812 */ /* 0x000fe400078e0cff */
[----:B------:R-:W-:Y:S02]  /*0470*/  LOP3.LUT R3, R18, R3, RZ, 0xc0, !PT ;  /* 0x0000000312037212 */ /* 0x000fe400078ec0ff */
[----:B------:R-:W-:Y:S01]  /*0480*/  LOP3.LUT R2, R16, 0x7, RZ, 0x3c, !PT ;  /* 0x0000000710027812 */ /* 0x000fe200078e3cff */
[----:B------:R-:W-:Y:S01]  /*0490*/  IMAD R20, R14, R17, R20 ;  /* 0x000000110e147224 */ /* 0x000fe200078e0214 */
[----:B------:R-:W-:-:S02]  /*04a0*/  SHF.R.U32.HI R6, RZ, R6, R7 ;  /* 0x00000006ff067219 */ /* 0x000fc40000011607 */
[----:B------:R-:W-:-:S04]  /*04b0*/  SHF.R.U32.HI R3, RZ, R2, R3 ;  /* 0x00000002ff037219 */ /* 0x000fc80000011603 */
[----:B------:R-:W-:Y:S01]  /*04c0*/  IADD3 R20, PT, PT, -R20, R3, R6 ;  /* 0x0000000314147210 */ /* 0x000fe20007ffe106 */
[----:B------:R-:W-:-:S03]  /*04d0*/  IMAD.IADD R3, R14, 0x1, R3 ;  /* 0x000000010e037824 */ /* 0x000fc600078e0203 */
[----:B------:R-:W-:-:S04]  /*04e0*/  LOP3.LUT R20, R20, 0x1, RZ, 0xc0, !PT ;  /* 0x0000000114147812 */ /* 0x000fc800078ec0ff */
[----:B------:R-:W-:Y:S01]  /*04f0*/  ISETP.NE.U32.AND P0, PT, R20, 0x1, PT ;  /* 0x000000011400780c */ /* 0x000fe20003f05070 */
[----:B------:R-:W-:Y:S01]  /*0500*/  IMAD.MOV.U32 R14, RZ, RZ, 0x1 ;  /* 0x00000001ff0e7424 */ /* 0x000fe200078e00ff */
[----:B------:R-:W-:-:S04]  /*0510*/  LOP3.LUT R3, R3, 0x1, RZ, 0xc0, !PT ;  /* 0x0000000103037812 */ /* 0x000fc800078ec0ff */
[----:B------:R-:W-:Y:S02]  /*0520*/  ISETP.NE.U32.AND P1, PT, R3, 0x1, PT ;  /* 0x000000010300780c */ /* 0x000fe40003f25070 */
[----:B------:R-:W-:-:S05]  /*0530*/  SHF.L.U32 R15, R14, R15, RZ ;  /* 0x0000000f0e0f7219 */ /* 0x000fca00000006ff */
[----:B------:R-:W-:Y:S02]  /*0540*/  @P0 LOP3.LUT R3, R15, R0, RZ, 0xfc, !PT ;  /* 0x000000000f030212 */ /* 0x000fe400078efcff */
[----:B------:R-:W-:-:S05]  /*0550*/  @!P0 LOP3.LUT R3, R0, R15, RZ, 0x30, !PT ;  /* 0x0000000f00038212 */ /* 0x000fca00078e30ff */
[----:B------:R0:W-:Y:S04]  /*0560*/  STG.E.U8 desc[UR4][R10.64], R3 ;  /* 0x000000030a007986 */ /* 0x0001e8000c101104 */
[----:B------:R-:W2:Y:S04]  /*0570*/  @!P1 LDG.E.U8 R0, desc[UR4][R12.64] ;  /* 0x000000040c009981 */ /* 0x000ea8000c1e1100 */
[----:B------:R-:W3:Y:S01]  /*0580*/  @P1 LDG.E.U8 R16, desc[UR4][R12.64] ;  /* 0x000000040c101981 */ /* 0x000ee2000c1e1100 */
[----:B------:R-:W-:-:S05]  /*0590*/  IMAD.IADD R6, R6, 0x1, R17 ;  /* 0x0000000106067824 */ /* 0x000fca00078e0211 */
[----:B------:R-:W-:Y:S02]  /*05a0*/  LOP3.LUT R6, R6, 0x1, RZ, 0xc0, !PT ;  /* 0x0000000106067812 */ /* 0x000fe400078ec0ff */
[----:B------:R-:W-:Y:S02]  /*05b0*/  SHF.L.U32 R5, R14, R2, RZ ;  /* 0x000000020e057219 */ /* 0x000fe400000006ff */
[----:B------:R-:W-:Y:S02]  /*05c0*/  ISETP.NE.U32.AND P0, PT, R6, 0x1, PT ;  /* 0x000000010600780c */ /* 0x000fe40003f05070 */
[----:B--2---:R-:W-:Y:S02]  /*05d0*/  @!P1 LOP3.LUT R7, R5, R0, RZ, 0xfc, !PT ;  /* 0x0000000005079212 */ /* 0x004fe400078efcff */
[----:B---3--:R-:W-:-:S05]  /*05e0*/  @P1 LOP3.LUT R7, R16, R5, RZ, 0x30, !PT ;  /* 0x0000000510071212 */ /* 0x008fca00078e30ff */
[----:B------:R-:W-:Y:S04]  /*05f0*/  STG.E.U8 desc[UR4][R12.64], R7 ;  /* 0x000000070c007986 */ /* 0x000fe8000c101104 */
[----:B------:R-:W2:Y:S04]  /*0600*/  @!P0 LDG.E.U8 R0, desc[UR4][R8.64] ;  /* 0x0000000408008981 */ /* 0x000ea8000c1e1100 */
[----:B------:R-:W3:Y:S01]  /*0610*/  @P0 LDG.E.U8 R2, desc[UR4][R8.64] ;  /* 0x0000000408020981 */ /* 0x000ee2000c1e1100 */
[----:B------:R-:W-:-:S04]  /*0620*/  LOP3.LUT R4, R4, 0x7, RZ, 0xc, !PT ;  /* 0x0000000704047812 */ /* 0x000fc800078e0cff */
[----:B------:R-:W-:-:S04]  /*0630*/  ISETP.GT.U32.AND P1, PT, R4, 0xffff, PT ;  /* 0x0000ffff0400780c */ /* 0x000fc80003f24070 */
[----:B------:R-:W-:-:S04]  /*0640*/  SEL R4, R4, 0xffff, !P1 ;  /* 0x0000ffff04047807 */ /* 0x000fc80004800000 */
[----:B0-----:R-:W-:-:S04]  /*0650*/  LOP3.LUT R3, R4, 0xffff, RZ, 0xc0, !PT ;  /* 0x0000ffff04037812 */ /* 0x001fc800078ec0ff */
[----:B------:R-:W-:-:S04]  /*0660*/  SHF.L.U32 R3, R14, R3, RZ ;  /* 0x000000030e037219 */ /* 0x000fc800000006ff */
[-C--:B--2---:R-:W-:Y:S02]  /*0670*/  @!P0 LOP3.LUT R5, R0, R3.reuse, RZ, 0xfc, !PT ;  /* 0x0000000300058212 */ /* 0x084fe400078efcff */
[----:B---3--:R-:W-:-:S05]  /*0680*/  @P0 LOP3.LUT R5, R2, R3, RZ, 0x30, !PT ;  /* 0x0000000302050212 */ /* 0x008fca00078e30ff */
[----:B------:R-:W-:Y:S01]  /*0690*/  STG.E.U8 desc[UR4][R8.64], R5 ;  /* 0x0000000508007986 */ /* 0x000fe2000c101104 */
[----:B------:R-:W-:Y:S05]  /*06a0*/  EXIT ;  /* 0x000000000000794d */ /* 0x000fea0003800000 */
.L_x_0:
[----:B------:R-:W-:-:S00]  /*06b0*/  BRA `(.L_x_0) ;  /* 0xfffffffc00fc7947 */ /* 0x000fc0000383ffff */
[----:B------:R-:W-:-:S00]  /*06c0*/  NOP ;  /* 0x0000000000007918 */ /* 0x000fc00000000000 */
        /* <DEDUP_REMOVED lines=11> */
.L_x_6:


//--------------------- .text._Z7_H_cudaPhmiii    --------------------------
	.section	.text._Z7_H_cudaPhmiii,"ax",@progbits
	.align	128
        .global         _Z7_H_cudaPhmiii
        .type           _Z7_H_cudaPhmiii,@function
        .size           _Z7_H_cudaPhmiii,(.L_x_7 - _Z7_H_cudaPhmiii)
        .other          _Z7_H_cudaPhmiii,@"STO_CUDA_ENTRY STV_DEFAULT"
_Z7_H_cudaPhmiii:
.text._Z7_H_cudaPhmiii:
        /* <DEDUP_REMOVED lines=8> */
[----:B------:R-:W3:Y:S01]  /*0080*/  LDC.64 R8, c[0x0][0x380] ;  /* 0x0000e000ff087b82 */ /* 0x000ee20000000a00 */
[----:B0-----:R-:W-:Y:S01]  /*0090*/  SHF.R.S32.HI R3, RZ, 0x1f, R10 ;  /* 0x0000001fff037819 */ /* 0x001fe2000001140a */
[----:B------:R-:W-:-:S03]  /*00a0*/  IMAD R11, R0, R11, RZ ;  /* 0x0000000b000b7224 */ /* 0x000fc600078e02ff */
[-C--:B------:R-:W-:Y:S02]  /*00b0*/  LEA.HI R0, R3, R10.reuse, RZ, 0x2 ;  /* 0x0000000a03007211 */ /* 0x080fe400078f10ff */
[----:B------:R-:W-:Y:S02]  /*00c0*/  SHF.R.S32.HI R12, RZ, 0x1f, R11 ;  /* 0x0000001fff0c7819 */ /* 0x000fe4000001140b */
[C---:B--2---:R-:W-:Y:S02]  /*00d0*/  IADD3 R6, P0, PT, R4.reuse, R10, RZ ;  /* 0x0000000a04067210 */ /* 0x044fe40007f1e0ff */
[--C-:B------:R-:W-:Y:S02]  /*00e0*/  SHF.R.U64 R2, R4, 0x3, R5.reuse ;  /* 0x0000000304027819 */ /* 0x100fe40000001205 */
[----:B------:R-:W-:Y:S02]  /*00f0*/  LEA.HI.X.SX32 R7, R10, R5, 0x1, P0 ;  /* 0x000000050a077211 */ /* 0x000fe400000f0eff */
[----:B------:R-:W-:-:S02]  /*0100*/  SHF.R.U32.HI R13, RZ, 0x3, R5 ;  /* 0x00000003ff0d7819 */ /* 0x000fc40000011605 */
[----:B------:R-:W-:Y:S02]  /*0110*/  SHF.R.U64 R6, R6, 0x3, R7 ;  /* 0x0000000306067819 */ /* 0x000fe40000001207 */
[-CC-:B---3--:R-:W-:Y:S02]  /*0120*/  IADD3 R2, P2, P3, R2, R8.reuse, R11.reuse ;  /* 0x0000000802027210 */ /* 0x188fe40007b5e00b */
[----:B------:R-:W-:Y:S02]  /*0130*/  LEA.HI.SX32 R0, R0, R11, 0x1e ;  /* 0x0000000b00007211 */ /* 0x000fe400078ff2ff */
[----:B------:R-:W-:Y:S02]  /*0140*/  IADD3 R6, P0, P1, R6, R8, R11 ;  /* 0x0000000806067210 */ /* 0x000fe4000791e00b */
[----:B------:R-:W-:Y:S02]  /*0150*/  SHF.R.U32.HI R5, RZ, 0x3, R7 ;  /* 0x00000003ff057819 */ /* 0x000fe40000011607 */
[----:B------:R-:W-:-:S02]  /*0160*/  IADD3.X R3, PT, PT, R13, R9, R12, P2, P3 ;  /* 0x000000090d037210 */ /* 0x000fc400017e640c */
[C---:B------:R-:W-:Y:S02]  /*0170*/  IADD3 R8, P2, PT, R0.reuse, R8, RZ ;  /* 0x0000000800087210 */ /* 0x040fe40007f5e0ff */
[-C--:B------:R-:W-:Y:S02]  /*0180*/  IADD3.X R7, PT, PT, R5, R9.reuse, R12, P0, P1 ;  /* 0x0000000905077210 */ /* 0x080fe400007e240c */
[----:B------:R-:W-:Y:S01]  /*0190*/  LEA.HI.X.SX32 R9, R0, R9, 0x1, P2 ;  /* 0x0000000900097211 */ /* 0x000fe200010f0eff */
[----:B-1----:R-:W2:Y:S04]  /*01a0*/  LDG.E.U8 R5, desc[UR4][R2.64] ;  /* 0x0000000402057981 */ /* 0x002ea8000c1e1100 */
[----:B------:R-:W3:Y:S04]  /*01b0*/  LDG.E.U8 R11, desc[UR4][R6.64] ;  /* 0x00000004060b7981 */ /* 0x000ee8000c1e1100 */
[----:B------:R-:W4:Y:S01]  /*01c0*/  LDG.E.U8 R0, desc[UR4][R8.64] ;  /* 0x0000000408007981 */ /* 0x000f22000c1e1100 */
[----:B------:R-:W-:-:S02]  /*01d0*/  IMAD.SHL.U32 R13, R10, 0x2, RZ ;  /* 0x000000020a0d7824 */ /* 0x000fc400078e00ff */
[C---:B------:R-:W-:Y:S01]  /*01e0*/  IMAD.IADD R12, R4.reuse, 0x1, R10 ;  /* 0x00000001040c7824 */ /* 0x040fe200078e020a */
[----:B------:R-:W-:Y:S01]  /*01f0*/  LOP3.LUT R10, R4, 0x7, RZ, 0xc0, !PT ;  /* 0x00000007040a7812 */ /* 0x000fe200078ec0ff */
[----:B------:R-:W-:Y:S01]  /*0200*/  IMAD.MOV.U32 R17, RZ, RZ, 0x80 ;  /* 0x00000080ff117424 */ /* 0x000fe200078e00ff */
[----:B------:R-:W-:Y:S02]  /*0210*/  SHF.R.S32.HI R14, RZ, 0x1f, R13 ;  /* 0x0000001fff0e7819 */ /* 0x000fe4000001140d */
[----:B------:R-:W-:Y:S02]  /*0220*/  LOP3.LUT R12, R12, 0x7, RZ, 0xc0, !PT ;  /* 0x000000070c0c7812 */ /* 0x000fe400078ec0ff */
[----:B------:R-:W-:Y:S02]  /*0230*/  LEA.HI R14, R14, R13, RZ, 0x3 ;  /* 0x0000000d0e0e7211 */ /* 0x000fe400078f18ff */
[----:B------:R-:W-:Y:S02]  /*0240*/  LOP3.LUT R15, R13, 0x6, RZ, 0xc0, !PT ;  /* 0x000000060d0f7812 */ /* 0x000fe400078ec0ff */
[----:B------:R-:W-:-:S02]  /*0250*/  LOP3.LUT R16, R14, 0xfffffff8, RZ, 0xc0, !PT ;  /* 0xfffffff80e107812 */ /* 0x000fc400078ec0ff */
[--C-:B------:R-:W-:Y:S02]  /*0260*/  SHF.R.U32.HI R14, RZ, R12, R17.reuse ;  /* 0x0000000cff0e7219 */ /* 0x100fe40000011611 */
[--C-:B------:R-:W-:Y:S02]  /*0270*/  SHF.R.U32.HI R10, RZ, R10, R17.reuse ;  /* 0x0000000aff0a7219 */ /* 0x100fe40000011611 */
[----:B------:R-:W-:Y:S01]  /*0280*/  SHF.R.U32.HI R15, RZ, R15, R17 ;  /* 0x0000000fff0f7219 */ /* 0x000fe20000011611 */
[----:B------:R-:W-:Y:S01]  /*0290*/  IMAD.MOV.U32 R17, RZ, RZ, 0x1 ;  /* 0x00000001ff117424 */ /* 0x000fe200078e00ff */
[----:B------:R-:W-:-:S04]  /*02a0*/  IADD3 R16, PT, PT, R16, 0x7, -R13 ;  /* 0x0000000710107810 */ /* 0x000fc80007ffe80d */
[----:B------:R-:W-:Y:S02]  /*02b0*/  SHF.L.U32 R13, R17, R16, RZ ;  /* 0x00000010110d7219 */ /* 0x000fe400000006ff */
[----:B--2---:R-:W-:Y:S02]  /*02c0*/  LOP3.LUT R10, R10, R5, RZ, 0xc0, !PT ;  /* 0x000000050a0a7212 */ /* 0x004fe400078ec0ff */
[----:B------:R-:W-:Y:S02]  /*02d0*/  LOP3.LUT R5, R12, 0x7, RZ, 0x3c, !PT ;  /* 0x000000070c057812 */ /* 0x000fe400078e3cff */
[----:B---3--:R-:W-:Y:S02]  /*02e0*/  LOP3.LUT R14, R14, R11, RZ, 0xc0, !PT ;  /* 0x0000000b0e0e7212 */ /* 0x008fe400078ec0ff */
[----:B------:R-:W-:Y:S02]  /*02f0*/  LOP3.LUT R11, R4, 0x7, RZ, 0xc, !PT ;  /* 0x00000007040b7812 */ /* 0x000fe400078e0cff */
[----:B----4-:R-:W-:-:S02]  /*0300*/  LOP3.LUT R15, R15, R0, RZ, 0xc0, !PT ;  /* 0x000000000f0f7212 */ /* 0x010fc400078ec0ff */
[----:B------:R-:W-:Y:S02]  /*0310*/  SHF.R.U32.HI R10, RZ, R11, R10 ;  /* 0x0000000bff0a7219 */ /* 0x000fe4000001160a */
[----:B------:R-:W-:Y:S02]  /*0320*/  SHF.R.U32.HI R11, RZ, R5, R14 ;  /* 0x00000005ff0b7219 */ /* 0x000fe4000001160e */
[----:B------:R-:W-:Y:S02]  /*0330*/  SHF.R.U32.HI R15, RZ, R16, R15 ;  /* 0x00000010ff0f7219 */ /* 0x000fe4000001160f */
[----:B------:R-:W-:-:S03]  /*0340*/  ISETP.NE.AND P1, PT, R11, 0x1, PT ;  /* 0x000000010b00780c */ /* 0x000fc60003f25270 */
[----:B------:R-:W-:-:S05]  /*0350*/  IMAD R15, R10, R11, R15 ;  /* 0x0000000b0a0f7224 */ /* 0x000fca00078e020f */
[----:B------:R-:W-:-:S04]  /*0360*/  LOP3.LUT R15, R15, 0x1, RZ, 0xc0, !PT ;  /* 0x000000010f0f7812 */ /* 0x000fc800078ec0ff */
[----:B------:R-:W-:-:S13]  /*0370*/  ISETP.NE.U32.AND P0, PT, R15, 0x1, PT ;  /* 0x000000010f00780c */ /* 0x000fda0003f05070 */
[----:B------:R-:W-:Y:S02]  /*0380*/  @!P0 LOP3.LUT R11, R13, R0, RZ, 0xfc, !PT ;  /* 0x000000000d0b8212 */ /* 0x000fe400078efcff */
[----:B------:R-:W-:-:S05]  /*0390*/  @P0 LOP3.LUT R11, R0, R13, RZ, 0x30, !PT ;  /* 0x0000000d000b0212 */ /* 0x000fca00078e30ff */
[----:B------:R0:W-:Y:S04]  /*03a0*/  STG.E.U8 desc[UR4][R8.64], R11 ;  /* 0x0000000b08007986 */ /* 0x0001e8000c101104 */
[----:B------:R-:W2:Y:S04]  /*03b0*/  @!P1 LDG.E.U8 R0, desc[UR4][R2.64] ;  /* 0x0000000402009981 */ /* 0x000ea8000c1e1100 */
[----:B------:R-:W3:Y:S01]  /*03c0*/  @P1 LDG.E.U8 R12, desc[UR4][R2.64] ;  /* 0x00000004020c1981 */ /* 0x000ee2000c1e1100 */
[----:B------:R-:W-:-:S04]  /*03d0*/  LOP3.LUT R4, R4, 0x7, RZ, 0xc, !PT ;  /* 0x0000000704047812 */ /* 0x000fc800078e0cff */
[----:B------:R-:W-:-:S04]  /*03e0*/  ISETP.GT.U32.AND P0, PT, R4, 0xffff, PT ;  /* 0x0000ffff0400780c */ /* 0x000fc80003f04070 */
[----:B------:R-:W-:Y:S02]  /*03f0*/  SEL R4, R4, 0xffff, !P0 ;  /* 0x0000ffff04047807 */ /* 0x000fe40004000000 */
[----:B------:R-:W-:Y:S02]  /*0400*/  ISETP.NE.AND P0, PT, R10, 0x1, PT ;  /* 0x000000010a00780c */ /* 0x000fe40003f05270 */
[----:B------:R-:W-:-:S04]  /*0410*/  LOP3.LUT R4, R4, 0xffff, RZ, 0xc0, !PT ;  /* 0x0000ffff04047812 */ /* 0x000fc800078ec0ff */
[----:B------:R-:W-:-:S04]  /*0420*/  SHF.L.U32 R13, R17, R4, RZ ;  /* 0x00000004110d7219 */ /* 0x000fc800000006ff */
[-C--:B--2---:R-:W-:Y:S02]  /*0430*/  @!P1 LOP3.LUT R15, R0, R13.reuse, RZ, 0xfc, !PT ;  /* 0x0000000d000f9212 */ /* 0x084fe400078efcff */
[----:B---3--:R-:W-:-:S05]  /*0440*/  @P1 LOP3.LUT R15, R12, R13, RZ, 0x30, !PT ;  /* 0x0000000d0c0f1212 */ /* 0x008fca00078e30ff */
[----:B------:R-:W-:Y:S04]  /*0450*/  STG.E.U8 desc[UR4][R2.64], R15 ;  /* 0x0000000f02007986 */ /* 0x000fe8000c101104 */
[----:B------:R-:W0:Y:S04]  /*0460*/  @!P0 LDG.E.U8 R0, desc[UR4][R6.64] ;  /* 0x0000000406008981 */ /* 0x000e28000c1e1100 */
[----:B------:R-:W2:Y:S01]  /*0470*/  @P0 LDG.E.U8 R4, desc[UR4][R6.64] ;  /* 0x0000000406040981 */ /* 0x000ea2000c1e1100 */
[----:B------:R-:W-:-:S04]  /*0480*/  SHF.L.U32 R5, R17, R5, RZ ;  /* 0x0000000511057219 */ /* 0x000fc800000006ff */
[----:B0-----:R-:W-:Y:S02]  /*0490*/  @!P0 LOP3.LUT R9, R5, R0, RZ, 0xfc, !PT ;  /* 0x0000000005098212 */ /* 0x001fe400078efcff */
[----:B--2---:R-:W-:-:S05]  /*04a0*/  @P0 LOP3.LUT R9, R4, R5, RZ, 0x30, !PT ;  /* 0x0000000504090212 */ /* 0x004fca00078e30ff */
[----:B------:R-:W-:Y:S01]  /*04b0*/  STG.E.U8 desc[UR4][R6.64], R9 ;  /* 0x0000000906007986 */ /* 0x000fe2000c101104 */
[----:B------:R-:W-:Y:S05]  /*04c0*/  EXIT ;  /* 0x000000000000794d */ /* 0x000fea0003800000 */
.L_x_1:
        /* <DEDUP_REMOVED lines=11> */
.L_x_7:


//--------------------- .text._Z7_P_cudaPhmiii    --------------------------
	.section	.text._Z7_P_cudaPhmiii,"ax",@progbits
	.align	128
        .global         _Z7_P_cudaPhmiii
        .type           _Z7_P_cudaPhmiii,@function
        .size           _Z7_P_cudaPhmiii,(.L_x_8 - _Z7_P_cudaPhmiii)
        .other          _Z7_P_cudaPhmiii,@"STO_CUDA_ENTRY STV_DEFAULT"
_Z7_P_cudaPhmiii:
.text._Z7_P_cudaPhmiii:
        /* <DEDUP_REMOVED lines=11> */
[----:B------:R-:W-:Y:S02]  /*00b0*/  LEA.HI R0, R5, R8, RZ, 0x2 ;  /* 0x0000000805007211 */ /* 0x000fe400078f10ff */
[----:B------:R-:W-:Y:S02]  /*00c0*/  SHF.R.S32.HI R12, RZ, 0x1f, R9 ;  /* 0x0000001fff0c7819 */ /* 0x000fe40000011409 */
[----:B--2---:R-:W-:Y:S02]  /*00d0*/  IADD3 R10, P0, PT, R8, R2, RZ ;  /* 0x00000002080a7210 */ /* 0x004fe40007f1e0ff */
        /* <DEDUP_REMOVED lines=10> */
[-C--:B------:R-:W-:Y:S01]  /*0180*/  IADD3.X R11, PT, PT, R3, R7.reuse, R12, P0, P1 ;  /* 0x00000007030b7210 */ /* 0x080fe200007e240c */
[----:B-1----:R-:W2:Y:S01]  /*0190*/  LDG.E.U8 R13, desc[UR4][R4.64] ;  /* 0x00000004040d7981 */ /* 0x002ea2000c1e1100 */
[----:B------:R-:W-:-:S04]  /*01a0*/  LEA.HI.X.SX32 R7, R0, R7, 0x1, P2 ;  /* 0x0000000700077211 */ /* 0x000fc800010f0eff */
[----:B------:R0:W3:Y:S04]  /*01b0*/  LDG.E.U8 R11, desc[UR4][R10.64] ;  /* 0x000000040a0b7981 */ /* 0x0000e8000c1e1100 */
[----:B------:R-:W4:Y:S01]  /*01c0*/  LDG.E.U8 R0, desc[UR4][R6.64] ;  /* 0x0000000406007981 */ /* 0x000f22000c1e1100 */
[C---:B------:R-:W-:Y:S02]  /*01d0*/  IMAD.SHL.U32 R3, R8.reuse, 0x2, RZ ;  /* 0x0000000208037824 */ /* 0x040fe400078e00ff */
[----:B------:R-:W-:-:S03]  /*01e0*/  IMAD.IADD R8, R8, 0x1, R2 ;  /* 0x0000000108087824 */ /* 0x000fc600078e0202 */
[----:B------:R-:W-:Y:S01]  /*01f0*/  SHF.R.S32.HI R12, RZ, 0x1f, R3 ;  /* 0x0000001fff0c7819 */ /* 0x000fe20000011403 */
[----:B------:R-:W-:Y:S01]  /*0200*/  IMAD.MOV.U32 R15, RZ, RZ, 0x80 ;  /* 0x00000080ff0f7424 */ /* 0x000fe200078e00ff */
[----:B------:R-:W-:Y:S02]  /*0210*/  LOP3.LUT R14, R8, 0x7, RZ, 0xc0, !PT ;  /* 0x00000007080e7812 */ /* 0x000fe400078ec0ff */
[----:B------:R-:W-:Y:S02]  /*0220*/  LEA.HI R12, R12, R3, RZ, 0x3 ;  /* 0x000000030c0c7211 */ /* 0x000fe400078f18ff */
[----:B------:R-:W-:Y:S02]  /*0230*/  LOP3.LUT R9, R2, 0x7, RZ, 0xc0, !PT ;  /* 0x0000000702097812 */ /* 0x000fe400078ec0ff */
[----:B------:R-:W-:Y:S02]  /*0240*/  LOP3.LUT R8, R3, 0x6, RZ, 0xc0, !PT ;  /* 0x0000000603087812 */ /* 0x000fe400078ec0ff */
[----:B------:R-:W-:-:S02]  /*0250*/  LOP3.LUT R12, R12, 0xfffffff8, RZ, 0xc0, !PT ;  /* 0xfffffff80c0c7812 */ /* 0x000fc400078ec0ff */
[--C-:B0-----:R-:W-:Y:S02]  /*0260*/  SHF.R.U32.HI R10, RZ, R9, R15.reuse ;  /* 0x00000009ff0a7219 */ /* 0x101fe4000001160f */
[--C-:B------:R-:W-:Y:S02]  /*0270*/  SHF.R.U32.HI R16, RZ, R14, R15.reuse ;  /* 0x0000000eff107219 */ /* 0x100fe4000001160f */
[----:B------:R-:W-:Y:S02]  /*0280*/  SHF.R.U32.HI R9, RZ, R8, R15 ;  /* 0x00000008ff097219 */ /* 0x000fe4000001160f */
[----:B------:R-:W-:Y:S02]  /*0290*/  IADD3 R12, PT, PT, R12, 0x7, -R3 ;  /* 0x000000070c0c7810 */ /* 0x000fe40007ffe803 */
[----:B------:R-:W-:Y:S02]  /*02a0*/  LOP3.LUT R14, R14, 0x7, RZ, 0x3c, !PT ;  /* 0x000000070e0e7812 */ /* 0x000fe400078e3cff */
[----:B------:R-:W-:-:S02]  /*02b0*/  LOP3.LUT R3, R2, 0x7, RZ, 0xc, !PT ;  /* 0x0000000702037812 */ /* 0x000fc400078e0cff */
[----:B--2---:R-:W-:Y:S02]  /*02c0*/  LOP3.LUT R10, R10, R13, RZ, 0xc0, !PT ;  /* 0x0000000d0a0a7212 */ /* 0x004fe400078ec0ff */
[----:B---3--:R-:W-:Y:S02]  /*02d0*/  LOP3.LUT R11, R16, R11, RZ, 0xc0, !PT ;  /* 0x0000000b100b7212 */ /* 0x008fe400078ec0ff */
[----:B----4-:R-:W-:Y:S02]  /*02e0*/  LOP3.LUT R9, R9, R0, RZ, 0xc0, !PT ;  /* 0x0000000009097212 */ /* 0x010fe400078ec0ff */
[----:B------:R-:W-:Y:S02]  /*02f0*/  SHF.R.U32.HI R11, RZ, R14, R11 ;  /* 0x0000000eff0b7219 */ /* 0x000fe4000001160b */
[----:B------:R-:W-:Y:S02]  /*0300*/  SHF.R.U32.HI R10, RZ, R3, R10 ;  /* 0x00000003ff0a7219 */ /* 0x000fe4000001160a */
[----:B------:R-:W-:-:S05]  /*0310*/  SHF.R.U32.HI R9, RZ, R12, R9 ;  /* 0x0000000cff097219 */ /* 0x000fca0000011609 */
[C---:B------:R-:W-:Y:S02]  /*0320*/  IMAD R9, R10.reuse, R11, R9 ;  /* 0x0000000b0a097224 */ /* 0x040fe400078e0209 */
[----:B------:R-:W-:-:S03]  /*0330*/  IMAD.IADD R10, R10, 0x1, R11 ;  /* 0x000000010a0a7824 */ /* 0x000fc600078e020b */
[----:B------:R-:W-:-:S04]  /*0340*/  LOP3.LUT R9, R9, 0x1, RZ, 0xc0, !PT ;  /* 0x0000000109097812 */ /* 0x000fc800078ec0ff */
[----:B------:R-:W-:Y:S01]  /*0350*/  ISETP.NE.U32.AND P0, PT, R9, 0x1, PT ;  /* 0x000000010900780c */ /* 0x000fe20003f05070 */
[----:B------:R-:W-:Y:S01]  /*0360*/  IMAD.MOV.U32 R11, RZ, RZ, 0x1 ;  /* 0x00000001ff0b7424 */ /* 0x000fe200078e00ff */
[----:B------:R-:W-:-:S04]  /*0370*/  LOP3.LUT R10, R10, 0x1, RZ, 0xc0, !PT ;  /* 0x000000010a0a7812 */ /* 0x000fc800078ec0ff */
[----:B------:R-:W-:Y:S02]  /*0380*/  ISETP.NE.U32.AND P1, PT, R10, 0x1, PT ;  /* 0x000000010a00780c */ /* 0x000fe40003f25070 */
[----:B------:R-:W-:-:S05]  /*0390*/  SHF.L.U32 R3, R11, R12, RZ ;  /* 0x0000000c0b037219 */ /* 0x000fca00000006ff */
[----:B------:R-:W-:Y:S02]  /*03a0*/  @!P0 LOP3.LUT R9, R3, R0, RZ, 0xfc, !PT ;  /* 0x0000000003098212 */ /* 0x000fe400078efcff */
[----:B------:R-:W-:-:S05]  /*03b0*/  @P0 LOP3.LUT R9, R0, R3, RZ, 0x30, !PT ;  /* 0x0000000300090212 */ /* 0x000fca00078e30ff */
[----:B------:R-:W-:Y:S04]  /*03c0*/  STG.E.U8 desc[UR4][R6.64], R9 ;  /* 0x0000000906007986 */ /* 0x000fe8000c101104 */
[----:B------:R-:W2:Y:S04]  /*03d0*/  @!P1 LDG.E.U8 R0, desc[UR4][R4.64] ;  /* 0x0000000404009981 */ /* 0x000ea8000c1e1100 */
[----:B------:R-:W3:Y:S01]  /*03e0*/  @P1 LDG.E.U8 R8, desc[UR4][R4.64] ;  /* 0x0000000404081981 */ /* 0x000ee2000c1e1100 */
[----:B------:R-:W-:-:S04]  /*03f0*/  LOP3.LUT R2, R2, 0x7, RZ, 0xc, !PT ;  /* 0x0000000702027812 */ /* 0x000fc800078e0cff */
[----:B------:R-:W-:-:S04]  /*0400*/  ISETP.GT.U32.AND P0, PT, R2, 0xffff, PT ;  /* 0x0000ffff0200780c */ /* 0x000fc80003f04070 */
[----:B------:R-:W-:-:S04]  /*0410*/  SEL R2, R2, 0xffff, !P0 ;  /* 0x0000ffff02027807 */ /* 0x000fc80004000000 */
[----:B------:R-:W-:-:S04]  /*0420*/  LOP3.LUT R2, R2, 0xffff, RZ, 0xc0, !PT ;  /* 0x0000ffff02027812 */ /* 0x000fc800078ec0ff */
[----:B------:R-:W-:-:S04]  /*0430*/  SHF.L.U32 R3, R11, R2, RZ ;  /* 0x000000020b037219 */ /* 0x000fc800000006ff */
[-C--:B--2---:R-:W-:Y:S02]  /*0440*/  @!P1 LOP3.LUT R11, R0, R3.reuse, RZ, 0xfc, !PT ;  /* 0x00000003000b9212 */ /* 0x084fe400078efcff */
[----:B---3--:R-:W-:-:S05]  /*0450*/  @P1 LOP3.LUT R11, R8, R3, RZ, 0x30, !PT ;  /* 0x00000003080b1212 */ /* 0x008fca00078e30ff */
[----:B------:R-:W-:Y:S01]  /*0460*/  STG.E.U8 desc[UR4][R4.64], R11 ;  /* 0x0000000b04007986 */ /* 0x000fe2000c101104 */
[----:B------:R-:W-:Y:S05]  /*0470*/  EXIT ;  /* 0x000000000000794d */ /* 0x000fea0003800000 */
.L_x_2:
        /* <DEDUP_REMOVED lines=16> */
.L_x_8:


//--------------------- .text._Z10vector_addPfS_S_i --------------------------
	.section	.text._Z10vector_addPfS_S_i,"ax",@progbits
	.align	128
        .global         _Z10vector_addPfS_S_i
        .type           _Z10vector_addPfS_S_i,@function
        .size           _Z10vector_addPfS_S_i,(.L_x_9 - _Z10vector_addPfS_S_i)
        .other          _Z10vector_addPfS_S_i,@"STO_CUDA_ENTRY STV_DEFAULT"
_Z10vector_addPfS_S_i:
.text._Z10vector_addPfS_S_i:
[----:B------:R-:W-:Y:S01]  /*0000*/  LDC R1, c[0x0][0x37c] ;  /* 0x0000df00ff017b82 */ /* 0x000fe20000000800 */
[----:B------:R-:W0:Y:S01]  /*0010*/  S2R R9, SR_CTAID.X ;  /* 0x0000000000097919 */ /* 0x000e220000002500 */
[----:B------:R-:W0:Y:S01]  /*0020*/  LDCU UR4, c[0x0][0x360] ;  /* 0x00006c00ff0477ac */ /* 0x000e220008000800 */
[----:B------:R-:W0:Y:S01]  /*0030*/  S2R R0, SR_TID.X ;  /* 0x0000000000007919 */ /* 0x000e220000002100 */
[----:B------:R-:W1:Y:S01]  /*0040*/  LDCU UR5, c[0x0][0x398] ;  /* 0x00007300ff0577ac */ /* 0x000e620008000800 */
[----:B0-----:R-:W-:-:S05]  /*0050*/  IMAD R9, R9, UR4, R0 ;  /* 0x0000000409097c24 */ /* 0x001fca000f8e0200 */
[----:B-1----:R-:W-:-:S13]  /*0060*/  ISETP.GE.AND P0, PT, R9, UR5, PT ;  /* 0x0000000509007c0c */ /* 0x002fda000bf06270 */
[----:B------:R-:W-:Y:S05]  /*0070*/  @P0 EXIT ;  /* 0x000000000000094d */ /* 0x000fea0003800000 */
[----:B------:R-:W0:Y:S01]  /*0080*/  LDC.64 R2, c[0x0][0x380] ;  /* 0x0000e000ff027b82 */ /* 0x000e220000000a00 */
[----:B------:R-:W1:Y:S07]  /*0090*/  LDCU.64 UR4, c[0x0][0x358] ;  /* 0x00006b00ff0477ac */ /* 0x000e6e0008000a00 */
[----:B------:R-:W2:Y:S08]  /*00a0*/  LDC.64 R4, c[0x0][0x388] ;  /* 0x0000e200ff047b82 */ /* 0x000eb00000000a00 */
[----:B------:R-:W3:Y:S01]  /*00b0*/  LDC.64 R6, c[0x0][0x390] ;  /* 0x0000e400ff067b82 */ /* 0x000ee20000000a00 */
[----:B0-----:R-:W-:-:S06]  /*00c0*/  IMAD.WIDE R2, R9, 0x4, R2 ;  /* 0x0000000409027825 */ /* 0x001fcc00078e0202 */
[----:B-1----:R-:W4:Y:S01]  /*00d0*/  LDG.E R2, desc[UR4][R2.64] ;  /* 0x0000000402027981 */ /* 0x002f22000c1e1900 */
[----:B--2---:R-:W-:-:S06]  /*00e0*/  IMAD.WIDE R4, R9, 0x4, R4 ;  /* 0x0000000409047825 */ /* 0x004fcc00078e0204 */
[----:B------:R-:W4:Y:S01]  /*00f0*/  LDG.E R5, desc[UR4][R4.64] ;  /* 0x0000000404057981 */ /* 0x000f22000c1e1900 */
[----:B---3--:R-:W-:-:S04]  /*0100*/  IMAD.WIDE R6, R9, 0x4, R6 ;  /* 0x0000000409067825 */ /* 0x008fc800078e0206 */
[----:B----4-:R-:W-:-:S05]  /*0110*/  FADD R9, R2, R5 ;  /* 0x0000000502097221 */ /* 0x010fca0000000000 */
[----:B------:R-:W-:Y:S01]  /*0120*/  STG.E desc[UR4][R6.64], R9 ;  /* 0x0000000906007986 */ /* 0x000fe2000c101904 */
[----:B------:R-:W-:Y:S05]  /*0130*/  EXIT ;  /* 0x000000000000794d */ /* 0x000fea0003800000 */
.L_x_3:
        /* <DEDUP_REMOVED lines=12> */
.L_x_9:


//--------------------- .text._Z10cuda_hellov     --------------------------
	.section	.text._Z10cuda_hellov,"ax",@progbits
	.align	128
        .global         _Z10cuda_hellov
        .type           _Z10cuda_hellov,@function
        .size           _Z10cuda_hellov,(.L_x_10 - _Z10cuda_hellov)
        .other          _Z10cuda_hellov,@"STO_CUDA_ENTRY STV_DEFAULT"
_Z10cuda_hellov:
.text._Z10cuda_hellov:
[----:B------:R-:W0:Y:S01]  /*0000*/  LDC R1, c[0x0][0x37c] ;  /* 0x0000df00ff017b82 */ /* 0x000e220000000800 */
[----:B------:R-:W-:Y:S01]  /*0010*/  MOV R0, 0x8 ;  /* 0x0000000800007802 */ /* 0x000fe20000000f00 */
[----:B------:R-:W1:Y:S01]  /*0020*/  LDCU.64 UR4, c[0x4][URZ] ;  /* 0x01000000ff0477ac */ /* 0x000e620008000a00 */
[----:B------:R-:W-:-:S05]  /*0030*/  CS2R R6, SRZ ;  /* 0x0000000000067805 */ /* 0x000fca000001ff00 */
[----:B------:R2:W3:Y:S01]  /*0040*/  LDC.64 R2, c[0x4][R0] ;  /* 0x0100000000027b82 */ /* 0x0004e20000000a00 */
[----:B-1----:R-:W-:Y:S02]  /*0050*/  IMAD.U32 R4, RZ, RZ, UR4 ;  /* 0x00000004ff047e24 */ /* 0x002fe4000f8e00ff */
[----:B--2---:R-:W-:-:S07]  /*0060*/  IMAD.U32 R5, RZ, RZ, UR5 ;  /* 0x00000005ff057e24 */ /* 0x004fce000f8e00ff */
[----:B------:R-:W-:-:S07]  /*0070*/  LEPC R20, `(.L_x_4) ;  /* 0x000000001014794e */ /* 0x000fce0000000000 */
[----:B0--3--:R-:W-:Y:S05]  /*0080*/  CALL.ABS.NOINC R2 ;  /* 0x0000000002007343 */ /* 0x009fea0003c00000 */
.L_x_4:
[----:B------:R-:W-:Y:S05]  /*0090*/  EXIT ;  /* 0x000000000000794d */ /* 0x000fea0003800000 */
.L_x_5:
        /* <DEDUP_REMOVED lines=14> */
.L_x_10:


//--------------------- .nv.global.init           --------------------------
	.section	.nv.global.init,"aw",@progbits
.nv.global.init:
	.type		$str,@object
	.size		$str,(.L_0 - $str)
$str:
        /*0000*/ 	.byte	0x48, 0x65, 0x6c, 0x6c, 0x6f, 0x20, 0x57, 0x6f, 0x72, 0x6c, 0x64, 0x20, 0x66, 0x72, 0x6f, 0x6d
        /*0010*/ 	.byte	0x20, 0x47, 0x50, 0x55, 0x21, 0x0a, 0x00
.L_0:


//--------------------- .nv.shared.reserved.0     --------------------------
	.section	.nv.shared.reserved.0,"aw",@nobits
	.weak		__nv_reservedSMEM_offset_0_alias
	.size		__nv_reservedSMEM_offset_0_alias, 0, 64
	.other		__nv_reservedSMEM_offset_0_alias,@"STO_CUDA_RESERVED_SHARED STV_DEFAULT"
__nv_reservedSMEM_offset_0_alias:
	.zero		0
	.zero		64


//--------------------- .nv.constant0._Z10_CNOT_cudaPhmmiii --------------------------
	.section	.nv.constant0._Z10_CNOT_cudaPhmmiii,"a",@progbits
	.sectionflags	@""
	.align	4
.nv.constant0._Z10_CNOT_cudaPhmmiii:
	.zero		932


//--------------------- .nv.constant0._Z7_H_cudaPhmiii --------------------------
	.section	.nv.constant0._Z7_H_cudaPhmiii,"a",@progbits
	.sectionflags	@""
	.align	4
.nv.constant0._Z7_H_cudaPhmiii:
	.zero		924


//--------------------- .nv.constant0._Z7_P_cudaPhmiii --------------------------
	.section	.nv.constant0._Z7_P_cudaPhmiii,"a",@progbits
	.sectionflags	@""
	.align	4
.nv.constant0._Z7_P_cudaPhmiii:
	.zero		924


//--------------------- .nv.constant0._Z10vector_addPfS_S_i --------------------------
	.section	.nv.constant0._Z10vector_addPfS_S_i,"a",@progbits
	.sectionflags	@""
	.align	4
.nv.constant0._Z10vector_addPfS_S_i:
	.zero		924


//--------------------- .nv.constant0._Z10cuda_hellov --------------------------
	.section	.nv.constant0._Z10cuda_hellov,"a",@progbits
	.sectionflags	@""
	.align	4
.nv.constant0._Z10cuda_hellov:
	.zero		896


//--------------------- SYMBOLS --------------------------

	.type		.nv.reservedSmem.offset0,@object
	.size		.nv.reservedSmem.offset0,0x4
	.type		vprintf,@function
